//
// Generated by NVIDIA NVVM Compiler
//
// Compiler Build ID: CL-36424714
// Cuda compilation tools, release 13.0, V13.0.88
// Based on NVVM 20.0.0
//

.version 9.0
.target sm_100
.address_size 64

	// .globl	_Z8gaussianPdS_jjS_
// _ZZ8gaussianPdS_jjS_E4subA has been demoted
// _ZZ8gaussianPdS_jjS_E9pivot_Row has been demoted
// _ZZ8gaussianPdS_jjS_E9pivot_Col has been demoted
// _ZZ8gaussianPdS_jjS_E1m has been demoted
// _ZZ4swapPdS_jjPjE7max_pos has been demoted
.extern .shared .align 16 .b8 pivotCol[];

.visible .entry _Z8gaussianPdS_jjS_(
	.param .u64 .ptr .align 1 _Z8gaussianPdS_jjS__param_0,
	.param .u64 .ptr .align 1 _Z8gaussianPdS_jjS__param_1,
	.param .u32 _Z8gaussianPdS_jjS__param_2,
	.param .u32 _Z8gaussianPdS_jjS__param_3,
	.param .u64 .ptr .align 1 _Z8gaussianPdS_jjS__param_4
)
{
	.reg .pred 	%p<15>;
	.reg .b32 	%r<38>;
	.reg .b64 	%rd<20>;
	.reg .b64 	%fd<14>;
	// demoted variable
	.shared .align 8 .b8 _ZZ8gaussianPdS_jjS_E4subA[2048];
	// demoted variable
	.shared .align 8 .b8 _ZZ8gaussianPdS_jjS_E9pivot_Row[128];
	// demoted variable
	.shared .align 8 .b8 _ZZ8gaussianPdS_jjS_E9pivot_Col[128];
	// demoted variable
	.shared .align 8 .f64 _ZZ8gaussianPdS_jjS_E1m;
	ld.param.u64 	%rd6, [_Z8gaussianPdS_jjS__param_0];
	ld.param.u64 	%rd7, [_Z8gaussianPdS_jjS__param_1];
	ld.param.u32 	%r10, [_Z8gaussianPdS_jjS__param_2];
	ld.param.u32 	%r11, [_Z8gaussianPdS_jjS__param_3];
	ld.param.u64 	%rd5, [_Z8gaussianPdS_jjS__param_4];
	cvta.to.global.u64 	%rd1, %rd6;
	cvta.to.global.u64 	%rd2, %rd7;
	mov.u32 	%r1, %tid.x;
	mov.u32 	%r2, %tid.y;
	mov.u32 	%r12, %ctaid.y;
	shl.b32 	%r3, %r12, 4;
	add.s32 	%r13, %r2, %r3;
	add.s32 	%r14, %r13, %r11;
	add.s32 	%r4, %r14, 1;
	mov.u32 	%r15, %ctaid.x;
	shl.b32 	%r16, %r15, 4;
	add.s32 	%r5, %r1, 1;
	add.s32 	%r17, %r5, %r16;
	add.s32 	%r6, %r17, %r11;
	setp.eq.s32 	%p2, %r1, %r2;
	@%p2 bra 	$L__BB0_2;
	cvta.to.global.u64 	%rd8, %rd5;
	ld.global.f64 	%fd2, [%rd8];
	st.shared.f64 	[_ZZ8gaussianPdS_jjS_E1m], %fd2;
$L__BB0_2:
	bar.sync 	0;
	max.u32 	%r18, %r4, %r6;
	setp.lt.u32 	%p1, %r18, %r10;
	setp.ge.u32 	%p3, %r18, %r10;
	mad.lo.s32 	%r19, %r4, %r10, %r6;
	mul.wide.u32 	%rd9, %r19, 8;
	add.s64 	%rd3, %rd1, %rd9;
	shl.b32 	%r20, %r2, 7;
	mov.u32 	%r21, _ZZ8gaussianPdS_jjS_E4subA;
	add.s32 	%r22, %r21, %r20;
	shl.b32 	%r23, %r1, 3;
	add.s32 	%r7, %r22, %r23;
	mul.wide.u32 	%rd10, %r4, 8;
	add.s64 	%rd4, %rd2, %rd10;
	@%p3 bra 	$L__BB0_4;
	ld.global.f64 	%fd4, [%rd3];
	st.shared.f64 	[%r7], %fd4;
	bra.uni 	$L__BB0_7;
$L__BB0_4:
	setp.ge.u32 	%p4, %r4, %r10;
	setp.ne.s32 	%p5, %r6, %r10;
	or.pred  	%p6, %p4, %p5;
	@%p6 bra 	$L__BB0_6;
	ld.global.f64 	%fd3, [%rd4];
	st.shared.f64 	[%r7], %fd3;
	bra.uni 	$L__BB0_7;
$L__BB0_6:
	mov.b64 	%rd11, 0;
	st.shared.u64 	[%r7], %rd11;
$L__BB0_7:
	setp.ne.s32 	%p7, %r2, 0;
	mov.u32 	%r25, _ZZ8gaussianPdS_jjS_E9pivot_Row;
	add.s32 	%r8, %r25, %r23;
	@%p7 bra 	$L__BB0_16;
	add.s32 	%r26, %r5, %r3;
	add.s32 	%r9, %r26, %r11;
	setp.ge.u32 	%p8, %r9, %r10;
	@%p8 bra 	$L__BB0_10;
	mad.lo.s32 	%r30, %r9, %r10, %r11;
	mul.wide.u32 	%rd13, %r30, 8;
	add.s64 	%rd14, %rd1, %rd13;
	ld.global.f64 	%fd5, [%rd14];
	mov.u32 	%r32, _ZZ8gaussianPdS_jjS_E9pivot_Col;
	add.s32 	%r33, %r32, %r23;
	st.shared.f64 	[%r33], %fd5;
	bra.uni 	$L__BB0_11;
$L__BB0_10:
	mov.u32 	%r28, _ZZ8gaussianPdS_jjS_E9pivot_Col;
	add.s32 	%r29, %r28, %r23;
	mov.b64 	%rd12, 0;
	st.shared.u64 	[%r29], %rd12;
$L__BB0_11:
	setp.ge.u32 	%p9, %r6, %r10;
	@%p9 bra 	$L__BB0_13;
	mad.lo.s32 	%r34, %r11, %r10, %r6;
	mul.wide.u32 	%rd18, %r34, 8;
	add.s64 	%rd19, %rd1, %rd18;
	ld.global.f64 	%fd7, [%rd19];
	st.shared.f64 	[%r8], %fd7;
	bra.uni 	$L__BB0_16;
$L__BB0_13:
	setp.ne.s32 	%p10, %r6, %r10;
	@%p10 bra 	$L__BB0_15;
	mul.wide.u32 	%rd16, %r11, 8;
	add.s64 	%rd17, %rd2, %rd16;
	ld.global.f64 	%fd6, [%rd17];
	st.shared.f64 	[%r8], %fd6;
	bra.uni 	$L__BB0_16;
$L__BB0_15:
	mov.b64 	%rd15, 0;
	st.shared.u64 	[%r8], %rd15;
$L__BB0_16:
	bar.sync 	0;
	ld.shared.f64 	%fd8, [%r7];
	shl.b32 	%r35, %r2, 3;
	mov.u32 	%r36, _ZZ8gaussianPdS_jjS_E9pivot_Col;
	add.s32 	%r37, %r36, %r35;
	ld.shared.f64 	%fd9, [%r37];
	ld.shared.f64 	%fd10, [_ZZ8gaussianPdS_jjS_E1m];
	div.rn.f64 	%fd11, %fd9, %fd10;
	ld.shared.f64 	%fd12, [%r8];
	mul.f64 	%fd13, %fd11, %fd12;
	sub.f64 	%fd1, %fd8, %fd13;
	st.shared.f64 	[%r7], %fd1;
	not.pred 	%p11, %p1;
	@%p11 bra 	$L__BB0_18;
	st.global.f64 	[%rd3], %fd1;
	bra.uni 	$L__BB0_20;
$L__BB0_18:
	setp.ge.u32 	%p12, %r4, %r10;
	setp.ne.s32 	%p13, %r6, %r10;
	or.pred  	%p14, %p12, %p13;
	@%p14 bra 	$L__BB0_20;
	st.global.f64 	[%rd4], %fd1;
$L__BB0_20:
	ret;

}
	// .globl	_Z4swapPdS_jjPj
.visible .entry _Z4swapPdS_jjPj(
	.param .u64 .ptr .align 1 _Z4swapPdS_jjPj_param_0,
	.param .u64 .ptr .align 1 _Z4swapPdS_jjPj_param_1,
	.param .u32 _Z4swapPdS_jjPj_param_2,
	.param .u32 _Z4swapPdS_jjPj_param_3,
	.param .u64 .ptr .align 1 _Z4swapPdS_jjPj_param_4
)
{
	.reg .pred 	%p<4>;
	.reg .b32 	%r<13>;
	.reg .b64 	%rd<15>;
	.reg .b64 	%fd<5>;
	// demoted variable
	.shared .align 4 .u32 _ZZ4swapPdS_jjPjE7max_pos;
	ld.param.u64 	%rd1, [_Z4swapPdS_jjPj_param_0];
	ld.param.u64 	%rd2, [_Z4swapPdS_jjPj_param_1];
	ld.param.u32 	%r2, [_Z4swapPdS_jjPj_param_2];
	ld.param.u32 	%r3, [_Z4swapPdS_jjPj_param_3];
	ld.param.u64 	%rd3, [_Z4swapPdS_jjPj_param_4];
	mov.u32 	%r4, %tid.x;
	mov.u32 	%r5, %ctaid.x;
	shl.b32 	%r6, %r5, 8;
	add.s32 	%r7, %r6, %r4;
	add.s32 	%r1, %r7, %r3;
	setp.ne.s32 	%p1, %r4, 0;
	@%p1 bra 	$L__BB1_2;
	cvta.to.global.u64 	%rd4, %rd3;
	ld.global.u32 	%r8, [%rd4];
	st.shared.u32 	[_ZZ4swapPdS_jjPjE7max_pos], %r8;
$L__BB1_2:
	bar.sync 	0;
	setp.ge.u32 	%p2, %r1, %r2;
	@%p2 bra 	$L__BB1_4;
	cvta.to.global.u64 	%rd10, %rd1;
	mad.lo.s32 	%r10, %r3, %r2, %r1;
	mul.wide.u32 	%rd11, %r10, 8;
	add.s64 	%rd12, %rd10, %rd11;
	ld.global.f64 	%fd3, [%rd12];
	ld.shared.u32 	%r11, [_ZZ4swapPdS_jjPjE7max_pos];
	mad.lo.s32 	%r12, %r11, %r2, %r1;
	mul.wide.u32 	%rd13, %r12, 8;
	add.s64 	%rd14, %rd10, %rd13;
	ld.global.f64 	%fd4, [%rd14];
	st.global.f64 	[%rd12], %fd4;
	st.global.f64 	[%rd14], %fd3;
	bra.uni 	$L__BB1_6;
$L__BB1_4:
	setp.ne.s32 	%p3, %r1, %r2;
	@%p3 bra 	$L__BB1_6;
	cvta.to.global.u64 	%rd5, %rd2;
	mul.wide.u32 	%rd6, %r3, 8;
	add.s64 	%rd7, %rd5, %rd6;
	ld.global.f64 	%fd1, [%rd7];
	ld.shared.u32 	%r9, [_ZZ4swapPdS_jjPjE7max_pos];
	mul.wide.u32 	%rd8, %r9, 8;
	add.s64 	%rd9, %rd5, %rd8;
	ld.global.f64 	%fd2, [%rd9];
	st.global.f64 	[%rd7], %fd2;
	st.global.f64 	[%rd9], %fd1;
$L__BB1_6:
	ret;

}
	// .globl	_Z10findmaxlocPdjjPjS_P4info
.visible .entry _Z10findmaxlocPdjjPjS_P4info(
	.param .u64 .ptr .align 1 _Z10findmaxlocPdjjPjS_P4info_param_0,
	.param .u32 _Z10findmaxlocPdjjPjS_P4info_param_1,
	.param .u32 _Z10findmaxlocPdjjPjS_P4info_param_2,
	.param .u64 .ptr .align 1 _Z10findmaxlocPdjjPjS_P4info_param_3,
	.param .u64 .ptr .align 1 _Z10findmaxlocPdjjPjS_P4info_param_4,
	.param .u64 .ptr .align 1 _Z10findmaxlocPdjjPjS_P4info_param_5
)
{
	.reg .pred 	%p<83>;
	.reg .b32 	%r<289>;
	.reg .b64 	%rd<59>;
	.reg .b64 	%fd<104>;

	ld.param.u64 	%rd5, [_Z10findmaxlocPdjjPjS_P4info_param_0];
	ld.param.u32 	%r126, [_Z10findmaxlocPdjjPjS_P4info_param_1];
	ld.param.u32 	%r127, [_Z10findmaxlocPdjjPjS_P4info_param_2];
	ld.param.u64 	%rd3, [_Z10findmaxlocPdjjPjS_P4info_param_3];
	ld.param.u64 	%rd4, [_Z10findmaxlocPdjjPjS_P4info_param_4];
	ld.param.u64 	%rd6, [_Z10findmaxlocPdjjPjS_P4info_param_5];
	cvta.to.global.u64 	%rd1, %rd5;
	cvta.to.global.u64 	%rd2, %rd6;
	mov.u32 	%r1, %tid.x;
	sub.s32 	%r255, %r126, %r127;
	setp.eq.s32 	%p1, %r255, 0;
	mov.b32 	%r269, 0;
	@%p1 bra 	$L__BB2_54;
	shl.b32 	%r3, %r1, 1;
	add.s32 	%r4, %r127, %r3;
	mov.b32 	%r269, 0;
	mov.u32 	%r257, %r269;
	mov.u32 	%r259, %r257;
$L__BB2_2:
	min.u32 	%r9, %r255, 3000;
	add.s32 	%r131, %r9, 511;
	shr.u32 	%r10, %r131, 9;
	setp.le.u32 	%p2, %r10, %r257;
	@%p2 bra 	$L__BB2_38;
	mul.lo.s32 	%r133, %r269, 3000;
	add.s32 	%r11, %r4, %r133;
	add.s32 	%r134, %r133, %r127;
	add.s32 	%r12, %r134, %r9;
	sub.s32 	%r135, %r10, %r257;
	and.b32  	%r13, %r135, 3;
	setp.eq.s32 	%p3, %r13, 0;
	mov.u32 	%r259, %r257;
	@%p3 bra 	$L__BB2_19;
	shl.b32 	%r136, %r257, 9;
	add.s32 	%r14, %r11, %r136;
	add.s32 	%r137, %r136, %r3;
	setp.ge.u32 	%p4, %r14, %r12;
	shl.b32 	%r138, %r137, 4;
	mov.u32 	%r139, pivotCol;
	add.s32 	%r15, %r139, %r138;
	@%p4 bra 	$L__BB2_6;
	mad.lo.s32 	%r140, %r14, %r126, %r127;
	mul.wide.u32 	%rd7, %r140, 8;
	add.s64 	%rd8, %rd1, %rd7;
	ld.global.f64 	%fd43, [%rd8];
	st.shared.f64 	[%r15], %fd43;
	st.shared.u32 	[%r15+8], %r14;
$L__BB2_6:
	add.s32 	%r16, %r14, 1;
	setp.ge.u32 	%p5, %r16, %r12;
	@%p5 bra 	$L__BB2_8;
	mad.lo.s32 	%r141, %r16, %r126, %r127;
	mul.wide.u32 	%rd9, %r141, 8;
	add.s64 	%rd10, %rd1, %rd9;
	ld.global.f64 	%fd44, [%rd10];
	st.shared.f64 	[%r15+16], %fd44;
	st.shared.u32 	[%r15+24], %r16;
$L__BB2_8:
	add.s32 	%r259, %r257, 1;
	setp.eq.s32 	%p6, %r13, 1;
	@%p6 bra 	$L__BB2_19;
	add.s32 	%r18, %r14, 512;
	setp.ge.u32 	%p7, %r18, %r12;
	@%p7 bra 	$L__BB2_11;
	mad.lo.s32 	%r142, %r18, %r126, %r127;
	mul.wide.u32 	%rd11, %r142, 8;
	add.s64 	%rd12, %rd1, %rd11;
	ld.global.f64 	%fd45, [%rd12];
	st.shared.f64 	[%r15+8192], %fd45;
	st.shared.u32 	[%r15+8200], %r18;
$L__BB2_11:
	add.s32 	%r19, %r14, 513;
	setp.ge.u32 	%p8, %r19, %r12;
	@%p8 bra 	$L__BB2_13;
	mad.lo.s32 	%r143, %r19, %r126, %r127;
	mul.wide.u32 	%rd13, %r143, 8;
	add.s64 	%rd14, %rd1, %rd13;
	ld.global.f64 	%fd46, [%rd14];
	st.shared.f64 	[%r15+8208], %fd46;
	st.shared.u32 	[%r15+8216], %r19;
$L__BB2_13:
	add.s32 	%r259, %r257, 2;
	setp.eq.s32 	%p9, %r13, 2;
	@%p9 bra 	$L__BB2_19;
	add.s32 	%r21, %r14, 1024;
	setp.ge.u32 	%p10, %r21, %r12;
	@%p10 bra 	$L__BB2_16;
	mad.lo.s32 	%r144, %r21, %r126, %r127;
	mul.wide.u32 	%rd15, %r144, 8;
	add.s64 	%rd16, %rd1, %rd15;
	ld.global.f64 	%fd47, [%rd16];
	st.shared.f64 	[%r15+16384], %fd47;
	st.shared.u32 	[%r15+16392], %r21;
$L__BB2_16:
	add.s32 	%r22, %r14, 1025;
	setp.ge.u32 	%p11, %r22, %r12;
	@%p11 bra 	$L__BB2_18;
	mad.lo.s32 	%r145, %r22, %r126, %r127;
	mul.wide.u32 	%rd17, %r145, 8;
	add.s64 	%rd18, %rd1, %rd17;
	ld.global.f64 	%fd48, [%rd18];
	st.shared.f64 	[%r15+16400], %fd48;
	st.shared.u32 	[%r15+16408], %r22;
$L__BB2_18:
	add.s32 	%r259, %r257, 3;
$L__BB2_19:
	sub.s32 	%r146, %r257, %r10;
	setp.gt.u32 	%p12, %r146, -4;
	@%p12 bra 	$L__BB2_38;
	mov.u32 	%r260, %r259;
$L__BB2_21:
	shl.b32 	%r147, %r260, 9;
	add.s32 	%r27, %r11, %r147;
	add.s32 	%r148, %r147, %r3;
	setp.ge.u32 	%p13, %r27, %r12;
	shl.b32 	%r149, %r148, 4;
	mov.u32 	%r150, pivotCol;
	add.s32 	%r28, %r150, %r149;
	@%p13 bra 	$L__BB2_23;
	mad.lo.s32 	%r151, %r27, %r126, %r127;
	mul.wide.u32 	%rd19, %r151, 8;
	add.s64 	%rd20, %rd1, %rd19;
	ld.global.f64 	%fd49, [%rd20];
	st.shared.f64 	[%r28], %fd49;
	st.shared.u32 	[%r28+8], %r27;
$L__BB2_23:
	add.s32 	%r29, %r27, 1;
	setp.ge.u32 	%p14, %r29, %r12;
	@%p14 bra 	$L__BB2_25;
	mad.lo.s32 	%r152, %r29, %r126, %r127;
	mul.wide.u32 	%rd21, %r152, 8;
	add.s64 	%rd22, %rd1, %rd21;
	ld.global.f64 	%fd50, [%rd22];
	st.shared.f64 	[%r28+16], %fd50;
	st.shared.u32 	[%r28+24], %r29;
$L__BB2_25:
	add.s32 	%r30, %r27, 512;
	setp.ge.u32 	%p15, %r30, %r12;
	@%p15 bra 	$L__BB2_27;
	mad.lo.s32 	%r153, %r30, %r126, %r127;
	mul.wide.u32 	%rd23, %r153, 8;
	add.s64 	%rd24, %rd1, %rd23;
	ld.global.f64 	%fd51, [%rd24];
	st.shared.f64 	[%r28+8192], %fd51;
	st.shared.u32 	[%r28+8200], %r30;
$L__BB2_27:
	add.s32 	%r31, %r27, 513;
	setp.ge.u32 	%p16, %r31, %r12;
	@%p16 bra 	$L__BB2_29;
	mad.lo.s32 	%r154, %r31, %r126, %r127;
	mul.wide.u32 	%rd25, %r154, 8;
	add.s64 	%rd26, %rd1, %rd25;
	ld.global.f64 	%fd52, [%rd26];
	st.shared.f64 	[%r28+8208], %fd52;
	st.shared.u32 	[%r28+8216], %r31;
$L__BB2_29:
	add.s32 	%r32, %r27, 1024;
	setp.ge.u32 	%p17, %r32, %r12;
	@%p17 bra 	$L__BB2_31;
	mad.lo.s32 	%r155, %r32, %r126, %r127;
	mul.wide.u32 	%rd27, %r155, 8;
	add.s64 	%rd28, %rd1, %rd27;
	ld.global.f64 	%fd53, [%rd28];
	st.shared.f64 	[%r28+16384], %fd53;
	st.shared.u32 	[%r28+16392], %r32;
$L__BB2_31:
	add.s32 	%r33, %r27, 1025;
	setp.ge.u32 	%p18, %r33, %r12;
	@%p18 bra 	$L__BB2_33;
	mad.lo.s32 	%r156, %r33, %r126, %r127;
	mul.wide.u32 	%rd29, %r156, 8;
	add.s64 	%rd30, %rd1, %rd29;
	ld.global.f64 	%fd54, [%rd30];
	st.shared.f64 	[%r28+16400], %fd54;
	st.shared.u32 	[%r28+16408], %r33;
$L__BB2_33:
	add.s32 	%r34, %r27, 1536;
	setp.ge.u32 	%p19, %r34, %r12;
	@%p19 bra 	$L__BB2_35;
	mad.lo.s32 	%r157, %r34, %r126, %r127;
	mul.wide.u32 	%rd31, %r157, 8;
	add.s64 	%rd32, %rd1, %rd31;
	ld.global.f64 	%fd55, [%rd32];
	st.shared.f64 	[%r28+24576], %fd55;
	st.shared.u32 	[%r28+24584], %r34;
$L__BB2_35:
	add.s32 	%r35, %r27, 1537;
	setp.ge.u32 	%p20, %r35, %r12;
	@%p20 bra 	$L__BB2_37;
	mad.lo.s32 	%r158, %r35, %r126, %r127;
	mul.wide.u32 	%rd33, %r158, 8;
	add.s64 	%rd34, %rd1, %rd33;
	ld.global.f64 	%fd56, [%rd34];
	st.shared.f64 	[%r28+24592], %fd56;
	st.shared.u32 	[%r28+24600], %r35;
$L__BB2_37:
	add.s32 	%r260, %r260, 4;
	setp.ne.s32 	%p21, %r260, %r10;
	mov.u32 	%r259, %r10;
	@%p21 bra 	$L__BB2_21;
$L__BB2_38:
	bar.sync 	0;
	setp.lt.u32 	%p22, %r255, 2;
	@%p22 bra 	$L__BB2_51;
	mov.u32 	%r263, %r9;
$L__BB2_40:
	mov.b32 	%r265, 0;
$L__BB2_41:
	shl.b32 	%r160, %r265, 9;
	add.s32 	%r161, %r160, %r3;
	add.s32 	%r162, %r161, 1;
	max.u32 	%r163, %r161, %r162;
	setp.ge.u32 	%p23, %r163, %r263;
	@%p23 bra 	$L__BB2_45;
	shl.b32 	%r167, %r161, 4;
	mov.u32 	%r168, pivotCol;
	add.s32 	%r43, %r168, %r167;
	ld.shared.f64 	%fd90, [%r43];
	abs.f64 	%fd57, %fd90;
	ld.shared.f64 	%fd5, [%r43+16];
	abs.f64 	%fd58, %fd5;
	setp.leu.f64 	%p25, %fd57, %fd58;
	@%p25 bra 	$L__BB2_44;
	ld.shared.u32 	%r266, [%r43+8];
	bra.uni 	$L__BB2_47;
$L__BB2_44:
	ld.shared.u32 	%r266, [%r43+24];
	mov.f64 	%fd90, %fd5;
	bra.uni 	$L__BB2_47;
$L__BB2_45:
	setp.ge.u32 	%p24, %r161, %r263;
	@%p24 bra 	$L__BB2_47;
	shl.b32 	%r164, %r161, 4;
	mov.u32 	%r165, pivotCol;
	add.s32 	%r166, %r165, %r164;
	ld.shared.u32 	%r266, [%r166+8];
	ld.shared.f64 	%fd90, [%r166];
$L__BB2_47:
	setp.ge.u32 	%p26, %r161, %r263;
	bar.sync 	0;
	@%p26 bra 	$L__BB2_49;
	shl.b32 	%r169, %r161, 3;
	mov.u32 	%r170, pivotCol;
	add.s32 	%r171, %r170, %r169;
	st.shared.u32 	[%r171+8], %r266;
	st.shared.f64 	[%r171], %fd90;
$L__BB2_49:
	bar.sync 	0;
	add.s32 	%r265, %r265, 1;
	setp.ne.s32 	%p27, %r265, %r10;
	@%p27 bra 	$L__BB2_41;
	add.s32 	%r172, %r263, 1;
	shr.u32 	%r49, %r172, 1;
	setp.gt.u32 	%p28, %r263, 2;
	mov.u32 	%r263, %r49;
	mov.u32 	%r259, %r10;
	@%p28 bra 	$L__BB2_40;
$L__BB2_51:
	setp.ne.s32 	%p29, %r1, 0;
	@%p29 bra 	$L__BB2_53;
	ld.shared.f64 	%fd59, [pivotCol];
	mul.wide.u32 	%rd35, %r269, 16;
	add.s64 	%rd36, %rd2, %rd35;
	st.global.f64 	[%rd36], %fd59;
	ld.shared.u32 	%r173, [pivotCol+8];
	st.global.u32 	[%rd36+8], %r173;
$L__BB2_53:
	bar.sync 	0;
	add.s32 	%r269, %r269, 1;
	sub.s32 	%r255, %r255, %r9;
	setp.ne.s32 	%p30, %r255, 0;
	mov.u32 	%r257, %r259;
	@%p30 bra 	$L__BB2_2;
$L__BB2_54:
	add.s32 	%r55, %r269, 511;
	shr.u32 	%r56, %r55, 9;
	setp.lt.u32 	%p31, %r55, 512;
	@%p31 bra 	$L__BB2_81;
	shl.b32 	%r57, %r1, 1;
	add.s32 	%r175, %r56, -1;
	and.b32  	%r58, %r56, 3;
	setp.lt.u32 	%p32, %r175, 3;
	mov.b32 	%r270, 0;
	@%p32 bra 	$L__BB2_74;
	and.b32  	%r270, %r56, 8388604;
	mov.b32 	%r273, 0;
$L__BB2_57:
	shl.b32 	%r177, %r273, 9;
	add.s32 	%r72, %r177, %r57;
	setp.ge.u32 	%p33, %r72, %r269;
	shl.b32 	%r178, %r72, 4;
	mov.u32 	%r179, pivotCol;
	add.s32 	%r73, %r179, %r178;
	@%p33 bra 	$L__BB2_59;
	mul.wide.u32 	%rd37, %r72, 16;
	add.s64 	%rd38, %rd2, %rd37;
	ld.global.f64 	%fd60, [%rd38];
	st.shared.f64 	[%r73], %fd60;
	ld.global.u32 	%r180, [%rd38+8];
	st.shared.u32 	[%r73+8], %r180;
$L__BB2_59:
	add.s32 	%r181, %r72, 1;
	setp.ge.u32 	%p34, %r181, %r269;
	@%p34 bra 	$L__BB2_61;
	mul.wide.u32 	%rd39, %r72, 16;
	add.s64 	%rd40, %rd2, %rd39;
	ld.global.f64 	%fd61, [%rd40];
	st.shared.f64 	[%r73+16], %fd61;
	ld.global.u32 	%r182, [%rd40+8];
	st.shared.u32 	[%r73+24], %r182;
$L__BB2_61:
	add.s32 	%r74, %r72, 512;
	setp.ge.u32 	%p35, %r74, %r269;
	@%p35 bra 	$L__BB2_63;
	mul.wide.u32 	%rd41, %r74, 16;
	add.s64 	%rd42, %rd2, %rd41;
	ld.global.f64 	%fd62, [%rd42];
	st.shared.f64 	[%r73+8192], %fd62;
	ld.global.u32 	%r183, [%rd42+8];
	st.shared.u32 	[%r73+8200], %r183;
$L__BB2_63:
	add.s32 	%r184, %r72, 513;
	setp.ge.u32 	%p36, %r184, %r269;
	@%p36 bra 	$L__BB2_65;
	mul.wide.u32 	%rd43, %r74, 16;
	add.s64 	%rd44, %rd2, %rd43;
	ld.global.f64 	%fd63, [%rd44];
	st.shared.f64 	[%r73+8208], %fd63;
	ld.global.u32 	%r185, [%rd44+8];
	st.shared.u32 	[%r73+8216], %r185;
$L__BB2_65:
	add.s32 	%r75, %r72, 1024;
	setp.ge.u32 	%p37, %r75, %r269;
	@%p37 bra 	$L__BB2_67;
	mul.wide.u32 	%rd45, %r75, 16;
	add.s64 	%rd46, %rd2, %rd45;
	ld.global.f64 	%fd64, [%rd46];
	st.shared.f64 	[%r73+16384], %fd64;
	ld.global.u32 	%r186, [%rd46+8];
	st.shared.u32 	[%r73+16392], %r186;
$L__BB2_67:
	add.s32 	%r187, %r72, 1025;
	setp.ge.u32 	%p38, %r187, %r269;
	@%p38 bra 	$L__BB2_69;
	mul.wide.u32 	%rd47, %r75, 16;
	add.s64 	%rd48, %rd2, %rd47;
	ld.global.f64 	%fd65, [%rd48];
	st.shared.f64 	[%r73+16400], %fd65;
	ld.global.u32 	%r188, [%rd48+8];
	st.shared.u32 	[%r73+16408], %r188;
$L__BB2_69:
	add.s32 	%r76, %r72, 1536;
	setp.ge.u32 	%p39, %r76, %r269;
	@%p39 bra 	$L__BB2_71;
	mul.wide.u32 	%rd49, %r76, 16;
	add.s64 	%rd50, %rd2, %rd49;
	ld.global.f64 	%fd66, [%rd50];
	st.shared.f64 	[%r73+24576], %fd66;
	ld.global.u32 	%r189, [%rd50+8];
	st.shared.u32 	[%r73+24584], %r189;
$L__BB2_71:
	add.s32 	%r190, %r72, 1537;
	setp.ge.u32 	%p40, %r190, %r269;
	@%p40 bra 	$L__BB2_73;
	mul.wide.u32 	%rd51, %r76, 16;
	add.s64 	%rd52, %rd2, %rd51;
	ld.global.f64 	%fd67, [%rd52];
	st.shared.f64 	[%r73+24592], %fd67;
	ld.global.u32 	%r191, [%rd52+8];
	st.shared.u32 	[%r73+24600], %r191;
$L__BB2_73:
	add.s32 	%r273, %r273, 4;
	setp.eq.s32 	%p41, %r273, %r270;
	@%p41 bra 	$L__BB2_74;
	bra.uni 	$L__BB2_57;
$L__BB2_74:
	setp.eq.s32 	%p42, %r58, 0;
	@%p42 bra 	$L__BB2_81;
	mov.b32 	%r272, 0;
	mov.u32 	%r195, pivotCol;
$L__BB2_76:
	.pragma "nounroll";
	shl.b32 	%r193, %r270, 9;
	add.s32 	%r63, %r193, %r57;
	setp.ge.u32 	%p43, %r63, %r269;
	shl.b32 	%r194, %r63, 4;
	add.s32 	%r64, %r195, %r194;
	@%p43 bra 	$L__BB2_78;
	mul.wide.u32 	%rd53, %r63, 16;
	add.s64 	%rd54, %rd2, %rd53;
	ld.global.f64 	%fd68, [%rd54];
	st.shared.f64 	[%r64], %fd68;
	ld.global.u32 	%r196, [%rd54+8];
	st.shared.u32 	[%r64+8], %r196;
$L__BB2_78:
	add.s32 	%r197, %r63, 1;
	setp.ge.u32 	%p44, %r197, %r269;
	@%p44 bra 	$L__BB2_80;
	mul.wide.u32 	%rd55, %r63, 16;
	add.s64 	%rd56, %rd2, %rd55;
	ld.global.f64 	%fd69, [%rd56];
	st.shared.f64 	[%r64+16], %fd69;
	ld.global.u32 	%r198, [%rd56+8];
	st.shared.u32 	[%r64+24], %r198;
$L__BB2_80:
	add.s32 	%r270, %r270, 1;
	add.s32 	%r272, %r272, 1;
	setp.ne.s32 	%p45, %r272, %r58;
	@%p45 bra 	$L__BB2_76;
$L__BB2_81:
	setp.lt.u32 	%p46, %r269, 2;
	@%p46 bra 	$L__BB2_148;
	shl.b32 	%r67, %r1, 1;
	add.s32 	%r68, %r56, -1;
	and.b32  	%r69, %r56, 3;
	and.b32  	%r70, %r56, 8388604;
$L__BB2_83:
	setp.lt.u32 	%p47, %r55, 512;
	@%p47 bra 	$L__BB2_147;
	setp.lt.u32 	%p48, %r68, 3;
	mov.b32 	%r284, 0;
	@%p48 bra 	$L__BB2_119;
	mov.b32 	%r277, 0;
$L__BB2_86:
	shl.b32 	%r203, %r277, 9;
	add.s32 	%r204, %r203, %r67;
	add.s32 	%r205, %r204, 1;
	max.u32 	%r206, %r204, %r205;
	setp.ge.u32 	%p49, %r206, %r269;
	shl.b32 	%r207, %r204, 4;
	mov.u32 	%r208, pivotCol;
	add.s32 	%r83, %r208, %r207;
	@%p49 bra 	$L__BB2_90;
	ld.shared.f64 	%fd97, [%r83];
	abs.f64 	%fd72, %fd97;
	ld.shared.f64 	%fd12, [%r83+16];
	abs.f64 	%fd73, %fd12;
	setp.leu.f64 	%p51, %fd72, %fd73;
	@%p51 bra 	$L__BB2_89;
	ld.shared.u32 	%r281, [%r83+8];
	bra.uni 	$L__BB2_92;
$L__BB2_89:
	ld.shared.u32 	%r281, [%r83+24];
	mov.f64 	%fd97, %fd12;
	bra.uni 	$L__BB2_92;
$L__BB2_90:
	setp.ge.u32 	%p50, %r204, %r269;
	@%p50 bra 	$L__BB2_92;
	ld.shared.u32 	%r281, [%r83+8];
	ld.shared.f64 	%fd97, [%r83];
$L__BB2_92:
	setp.ge.u32 	%p52, %r204, %r269;
	bar.sync 	0;
	@%p52 bra 	$L__BB2_94;
	shl.b32 	%r212, %r204, 3;
	add.s32 	%r214, %r208, %r212;
	st.shared.u32 	[%r214+8], %r281;
	st.shared.f64 	[%r214], %fd97;
$L__BB2_94:
	bar.sync 	0;
	add.s32 	%r88, %r204, 512;
	add.s32 	%r215, %r204, 513;
	max.u32 	%r216, %r88, %r215;
	setp.lt.u32 	%p53, %r216, %r269;
	@%p53 bra 	$L__BB2_97;
	setp.ge.u32 	%p54, %r88, %r269;
	@%p54 bra 	$L__BB2_100;
	ld.shared.u32 	%r281, [%r83+8200];
	ld.shared.f64 	%fd97, [%r83+8192];
	bra.uni 	$L__BB2_100;
$L__BB2_97:
	ld.shared.f64 	%fd16, [%r83+8192];
	abs.f64 	%fd74, %fd16;
	ld.shared.f64 	%fd97, [%r83+8208];
	abs.f64 	%fd75, %fd97;
	setp.gt.f64 	%p55, %fd74, %fd75;
	@%p55 bra 	$L__BB2_99;
	ld.shared.u32 	%r281, [%r83+8216];
	bra.uni 	$L__BB2_100;
$L__BB2_99:
	ld.shared.u32 	%r281, [%r83+8200];
	mov.f64 	%fd97, %fd16;
$L__BB2_100:
	setp.ge.u32 	%p56, %r88, %r269;
	bar.sync 	0;
	@%p56 bra 	$L__BB2_102;
	shl.b32 	%r217, %r88, 3;
	add.s32 	%r219, %r208, %r217;
	st.shared.u32 	[%r219+8], %r281;
	st.shared.f64 	[%r219], %fd97;
$L__BB2_102:
	bar.sync 	0;
	add.s32 	%r93, %r204, 1024;
	add.s32 	%r220, %r204, 1025;
	max.u32 	%r221, %r93, %r220;
	setp.lt.u32 	%p57, %r221, %r269;
	@%p57 bra 	$L__BB2_105;
	setp.ge.u32 	%p58, %r93, %r269;
	@%p58 bra 	$L__BB2_108;
	ld.shared.u32 	%r281, [%r83+16392];
	ld.shared.f64 	%fd97, [%r83+16384];
	bra.uni 	$L__BB2_108;
$L__BB2_105:
	ld.shared.f64 	%fd20, [%r83+16384];
	abs.f64 	%fd76, %fd20;
	ld.shared.f64 	%fd97, [%r83+16400];
	abs.f64 	%fd77, %fd97;
	setp.gt.f64 	%p59, %fd76, %fd77;
	@%p59 bra 	$L__BB2_107;
	ld.shared.u32 	%r281, [%r83+16408];
	bra.uni 	$L__BB2_108;
$L__BB2_107:
	ld.shared.u32 	%r281, [%r83+16392];
	mov.f64 	%fd97, %fd20;
$L__BB2_108:
	setp.ge.u32 	%p60, %r93, %r269;
	bar.sync 	0;
	@%p60 bra 	$L__BB2_110;
	shl.b32 	%r222, %r93, 3;
	add.s32 	%r224, %r208, %r222;
	st.shared.u32 	[%r224+8], %r281;
	st.shared.f64 	[%r224], %fd97;
$L__BB2_110:
	bar.sync 	0;
	add.s32 	%r98, %r204, 1536;
	add.s32 	%r225, %r204, 1537;
	max.u32 	%r226, %r98, %r225;
	setp.lt.u32 	%p61, %r226, %r269;
	@%p61 bra 	$L__BB2_113;
	setp.ge.u32 	%p62, %r98, %r269;
	@%p62 bra 	$L__BB2_116;
	ld.shared.u32 	%r281, [%r83+24584];
	ld.shared.f64 	%fd97, [%r83+24576];
	bra.uni 	$L__BB2_116;
$L__BB2_113:
	ld.shared.f64 	%fd24, [%r83+24576];
	abs.f64 	%fd78, %fd24;
	ld.shared.f64 	%fd97, [%r83+24592];
	abs.f64 	%fd79, %fd97;
	setp.gt.f64 	%p63, %fd78, %fd79;
	@%p63 bra 	$L__BB2_115;
	ld.shared.u32 	%r281, [%r83+24600];
	bra.uni 	$L__BB2_116;
$L__BB2_115:
	ld.shared.u32 	%r281, [%r83+24584];
	mov.f64 	%fd97, %fd24;
$L__BB2_116:
	setp.ge.u32 	%p64, %r98, %r269;
	bar.sync 	0;
	@%p64 bra 	$L__BB2_118;
	shl.b32 	%r227, %r98, 3;
	add.s32 	%r229, %r208, %r227;
	st.shared.u32 	[%r229+8], %r281;
	st.shared.f64 	[%r229], %fd97;
$L__BB2_118:
	bar.sync 	0;
	add.s32 	%r277, %r277, 4;
	setp.ne.s32 	%p65, %r277, %r70;
	mov.u32 	%r284, %r70;
	@%p65 bra 	$L__BB2_86;
$L__BB2_119:
	setp.eq.s32 	%p66, %r69, 0;
	@%p66 bra 	$L__BB2_147;
	shl.b32 	%r230, %r284, 9;
	add.s32 	%r231, %r230, %r67;
	add.s32 	%r232, %r231, 1;
	max.u32 	%r233, %r231, %r232;
	setp.lt.u32 	%p67, %r233, %r269;
	shl.b32 	%r234, %r231, 4;
	mov.u32 	%r235, pivotCol;
	add.s32 	%r236, %r235, %r234;
	add.s32 	%r108, %r236, 8;
	@%p67 bra 	$L__BB2_123;
	setp.ge.u32 	%p68, %r231, %r269;
	@%p68 bra 	$L__BB2_126;
	ld.shared.u32 	%r281, [%r108];
	ld.shared.f64 	%fd97, [%r108+-8];
	bra.uni 	$L__BB2_126;
$L__BB2_123:
	ld.shared.f64 	%fd30, [%r236];
	abs.f64 	%fd80, %fd30;
	ld.shared.f64 	%fd97, [%r236+16];
	abs.f64 	%fd81, %fd97;
	setp.gt.f64 	%p69, %fd80, %fd81;
	@%p69 bra 	$L__BB2_125;
	ld.shared.u32 	%r281, [%r236+24];
	bra.uni 	$L__BB2_126;
$L__BB2_125:
	ld.shared.u32 	%r281, [%r236+8];
	mov.f64 	%fd97, %fd30;
$L__BB2_126:
	setp.ge.u32 	%p70, %r231, %r269;
	bar.sync 	0;
	@%p70 bra 	$L__BB2_128;
	shl.b32 	%r239, %r231, 3;
	add.s32 	%r241, %r235, %r239;
	st.shared.u32 	[%r241+8], %r281;
	st.shared.f64 	[%r241], %fd97;
$L__BB2_128:
	setp.eq.s32 	%p71, %r69, 1;
	bar.sync 	0;
	@%p71 bra 	$L__BB2_147;
	add.s32 	%r114, %r231, 512;
	add.s32 	%r242, %r231, 513;
	max.u32 	%r243, %r114, %r242;
	setp.lt.u32 	%p72, %r243, %r269;
	@%p72 bra 	$L__BB2_132;
	setp.ge.u32 	%p73, %r114, %r269;
	@%p73 bra 	$L__BB2_135;
	ld.shared.u32 	%r281, [%r108+8192];
	ld.shared.f64 	%fd97, [%r108+8184];
	bra.uni 	$L__BB2_135;
$L__BB2_132:
	ld.shared.f64 	%fd34, [%r108+8184];
	abs.f64 	%fd82, %fd34;
	ld.shared.f64 	%fd97, [%r108+8200];
	abs.f64 	%fd83, %fd97;
	setp.gt.f64 	%p74, %fd82, %fd83;
	@%p74 bra 	$L__BB2_134;
	ld.shared.u32 	%r281, [%r108+8208];
	bra.uni 	$L__BB2_135;
$L__BB2_134:
	ld.shared.u32 	%r281, [%r108+8192];
	mov.f64 	%fd97, %fd34;
$L__BB2_135:
	setp.ge.u32 	%p75, %r114, %r269;
	bar.sync 	0;
	@%p75 bra 	$L__BB2_137;
	shl.b32 	%r244, %r114, 3;
	add.s32 	%r246, %r235, %r244;
	st.shared.u32 	[%r246+8], %r281;
	st.shared.f64 	[%r246], %fd97;
$L__BB2_137:
	setp.eq.s32 	%p76, %r69, 2;
	bar.sync 	0;
	@%p76 bra 	$L__BB2_147;
	add.s32 	%r119, %r231, 1024;
	add.s32 	%r247, %r231, 1025;
	max.u32 	%r248, %r119, %r247;
	setp.lt.u32 	%p77, %r248, %r269;
	@%p77 bra 	$L__BB2_141;
	setp.ge.u32 	%p78, %r119, %r269;
	@%p78 bra 	$L__BB2_144;
	ld.shared.u32 	%r281, [%r108+16384];
	ld.shared.f64 	%fd97, [%r108+16376];
	bra.uni 	$L__BB2_144;
$L__BB2_141:
	ld.shared.f64 	%fd38, [%r108+16376];
	abs.f64 	%fd84, %fd38;
	ld.shared.f64 	%fd97, [%r108+16392];
	abs.f64 	%fd85, %fd97;
	setp.gt.f64 	%p79, %fd84, %fd85;
	@%p79 bra 	$L__BB2_143;
	ld.shared.u32 	%r281, [%r108+16400];
	bra.uni 	$L__BB2_144;
$L__BB2_143:
	ld.shared.u32 	%r281, [%r108+16384];
	mov.f64 	%fd97, %fd38;
$L__BB2_144:
	setp.ge.u32 	%p80, %r119, %r269;
	bar.sync 	0;
	@%p80 bra 	$L__BB2_146;
	shl.b32 	%r249, %r119, 3;
	add.s32 	%r251, %r235, %r249;
	st.shared.u32 	[%r251+8], %r281;
	st.shared.f64 	[%r251], %fd97;
$L__BB2_146:
	bar.sync 	0;
$L__BB2_147:
	add.s32 	%r252, %r269, 1;
	shr.u32 	%r269, %r252, 1;
	setp.gt.u32 	%p81, %r252, 3;
	@%p81 bra 	$L__BB2_83;
$L__BB2_148:
	setp.ne.s32 	%p82, %r1, 0;
	@%p82 bra 	$L__BB2_150;
	ld.shared.f64 	%fd86, [pivotCol];
	cvta.to.global.u64 	%rd57, %rd4;
	st.global.f64 	[%rd57], %fd86;
	ld.shared.u32 	%r253, [pivotCol+8];
	cvta.to.global.u64 	%rd58, %rd3;
	st.global.u32 	[%rd58], %r253;
$L__BB2_150:
	ret;

}


// ===== COMPILED SASS (sm_100) =====

	.target	sm_100

	.elftype	@"ET_EXEC"


//--------------------- .note.nv.tkinfo           --------------------------
	.section	.note.nv.tkinfo,"",@"SHT_NOTE"
	.sectionflags	@"SHF_NOTE_NV_TKINFO"
	.tkinfo
        /*0018*/ 	.word	0x00000002
        /*0030*/ 	.string	""
        /*0030*/ 	.string	"ptxas"
        /*0030*/ 	.string	"Cuda compilation tools, release 13.0, V13.0.88"
        /*0030*/ 	.string	"Build cuda_13.0.r13.0/compiler.36424714_0"
        /*0030*/ 	.string	"-arch sm_100 -m 64 "



//--------------------- .note.nv.cuinfo           --------------------------
	.section	.note.nv.cuinfo,"",@"SHT_NOTE"
	.sectionflags	@"SHF_NOTE_NV_CUINFO"
        /*0018*/ 	.short	0x0002
        /*001a*/ 	.short	0x0064
        /*001c*/ 	.short	0x0082
	.zero		2


//--------------------- .nv.info                  --------------------------
	.section	.nv.info,"",@"SHT_CUDA_INFO"
	.align	4


	//----- nvinfo : EIATTR_REGCOUNT
	.align		4
        /*0000*/ 	.byte	0x04, 0x2f
        /*0002*/ 	.short	(.L_1 - .L_0)
	.align		4
.L_0:
        /*0004*/ 	.word	index@(_Z8gaussianPdS_jjS_)
        /*0008*/ 	.word	0x00000020


	//----- nvinfo : EIATTR_FRAME_SIZE
	.align		4
.L_1:
        /*000c*/ 	.byte	0x04, 0x11
        /*000e*/ 	.short	(.L_3 - .L_2)
	.align		4
.L_2:
        /*0010*/ 	.word	index@($__internal_0_$__cuda_sm20_div_rn_f64_full)
        /*0014*/ 	.word	0x00000000


	//----- nvinfo : EIATTR_FRAME_SIZE
	.align		4
.L_3:
        /*0018*/ 	.byte	0x04, 0x11
        /*001a*/ 	.short	(.L_5 - .L_4)
	.align		4
.L_4:
        /*001c*/ 	.word	index@(_Z8gaussianPdS_jjS_)
        /*0020*/ 	.word	0x00000000


	//----- nvinfo : EIATTR_REGCOUNT
	.align		4
.L_5:
        /*0024*/ 	.byte	0x04, 0x2f
        /*0026*/ 	.short	(.L_7 - .L_6)
	.align		4
.L_6:
        /*0028*/ 	.word	index@(_Z4swapPdS_jjPj)
        /*002c*/ 	.word	0x0000000c


	//----- nvinfo : EIATTR_FRAME_SIZE
	.align		4
.L_7:
        /*0030*/ 	.byte	0x04, 0x11
        /*0032*/ 	.short	(.L_9 - .L_8)
	.align		4
.L_8:
        /*0034*/ 	.word	index@(_Z4swapPdS_jjPj)
        /*0038*/ 	.word	0x00000000


	//----- nvinfo : EIATTR_REGCOUNT
	.align		4
.L_9:
        /*003c*/ 	.byte	0x04, 0x2f
        /*003e*/ 	.short	(.L_11 - .L_10)
	.align		4
.L_10:
        /*0040*/ 	.word	index@(_Z10findmaxlocPdjjPjS_P4info)
        /*0044*/ 	.word	0x00000020


	//----- nvinfo : EIATTR_FRAME_SIZE
	.align		4
.L_11:
        /*0048*/ 	.byte	0x04, 0x11
        /*004a*/ 	.short	(.L_13 - .L_12)
	.align		4
.L_12:
        /*004c*/ 	.word	index@(_Z10findmaxlocPdjjPjS_P4info)
        /*0050*/ 	.word	0x00000000


	//----- nvinfo : EIATTR_MIN_STACK_SIZE
	.align		4
.L_13:
        /*0054*/ 	.byte	0x04, 0x12
        /*0056*/ 	.short	(.L_15 - .L_14)
	.align		4
.L_14:
        /*0058*/ 	.word	index@(_Z10findmaxlocPdjjPjS_P4info)
        /*005c*/ 	.word	0x00000000


	//----- nvinfo : EIATTR_MIN_STACK_SIZE
	.align		4
.L_15:
        /*0060*/ 	.byte	0x04, 0x12
        /*0062*/ 	.short	(.L_17 - .L_16)
	.align		4
.L_16:
        /*0064*/ 	.word	index@(_Z4swapPdS_jjPj)
        /*0068*/ 	.word	0x00000000


	//----- nvinfo : EIATTR_MIN_STACK_SIZE
	.align		4
.L_17:
        /*006c*/ 	.byte	0x04, 0x12
        /*006e*/ 	.short	(.L_19 - .L_18)
	.align		4
.L_18:
        /*0070*/ 	.word	index@(_Z8gaussianPdS_jjS_)
        /*0074*/ 	.word	0x00000000
.L_19:


//--------------------- .nv.compat                --------------------------
	.section	.nv.compat,"",@"SHT_CUDA_COMPAT_INFO"
	.align	4
        /*0000*/ 	.byte	0x02, 0x09, 0x00, 0x00, 0x02, 0x02, 0x01, 0x00, 0x02, 0x05, 0x05, 0x00, 0x03, 0x07, 0x01, 0x01
        /*0010*/ 	.byte	0x02, 0x03, 0x00, 0x00, 0x02, 0x06, 0x01, 0x00, 0x04, 0x0b, 0x08, 0x00, 0x01, 0x00, 0x00, 0x00
        /*0020*/ 	.byte	0x00, 0x00, 0x00, 0x00


//--------------------- .nv.info._Z10findmaxlocPdjjPjS_P4info --------------------------
	.section	.nv.info._Z10findmaxlocPdjjPjS_P4info,"",@"SHT_CUDA_INFO"
	.sectionflags	@""
	.align	4


	//----- nvinfo : EIATTR_CUDA_API_VERSION
	.align		4
        /*0000*/ 	.byte	0x04, 0x37
        /*0002*/ 	.short	(.L_21 - .L_20)
.L_20:
        /*0004*/ 	.word	0x00000082


	//----- nvinfo : EIATTR_KPARAM_INFO
	.align		4
.L_21:
        /*0008*/ 	.byte	0x04, 0x17
        /*000a*/ 	.short	(.L_23 - .L_22)
.L_22:
        /*000c*/ 	.word	0x00000000
        /*0010*/ 	.short	0x0005
        /*0012*/ 	.short	0x0020
        /*0014*/ 	.byte	0x00, 0xf5, 0x21, 0x00


	//----- nvinfo : EIATTR_KPARAM_INFO
	.align		4
.L_23:
        /*0018*/ 	.byte	0x04, 0x17
        /*001a*/ 	.short	(.L_25 - .L_24)
.L_24:
        /*001c*/ 	.word	0x00000000
        /*0020*/ 	.short	0x0004
        /*0022*/ 	.short	0x0018
        /*0024*/ 	.byte	0x00, 0xf5, 0x21, 0x00


	//----- nvinfo : EIATTR_KPARAM_INFO
	.align		4
.L_25:
        /*0028*/ 	.byte	0x04, 0x17
        /*002a*/ 	.short	(.L_27 - .L_26)
.L_26:
        /*002c*/ 	.word	0x00000000
        /*0030*/ 	.short	0x0003
        /*0032*/ 	.short	0x0010
        /*0034*/ 	.byte	0x00, 0xf5, 0x21, 0x00


	//----- nvinfo : EIATTR_KPARAM_INFO
	.align		4
.L_27:
        /*0038*/ 	.byte	0x04, 0x17
        /*003a*/ 	.short	(.L_29 - .L_28)
.L_28:
        /*003c*/ 	.word	0x00000000
        /*0040*/ 	.short	0x0002
        /*0042*/ 	.short	0x000c
        /*0044*/ 	.byte	0x00, 0xf0, 0x11, 0x00


	//----- nvinfo : EIATTR_KPARAM_INFO
	.align		4
.L_29:
        /*0048*/ 	.byte	0x04, 0x17
        /*004a*/ 	.short	(.L_31 - .L_30)
.L_30:
        /*004c*/ 	.word	0x00000000
        /*0050*/ 	.short	0x0001
        /*0052*/ 	.short	0x0008
        /*0054*/ 	.byte	0x00, 0xf0, 0x11, 0x00


	//----- nvinfo : EIATTR_KPARAM_INFO
	.align		4
.L_31:
        /*0058*/ 	.byte	0x04, 0x17
        /*005a*/ 	.short	(.L_33 - .L_32)
.L_32:
        /*005c*/ 	.word	0x00000000
        /*0060*/ 	.short	0x0000
        /*0062*/ 	.short	0x0000
        /*0064*/ 	.byte	0x00, 0xf5, 0x21, 0x00


	//----- nvinfo : EIATTR_SPARSE_MMA_MASK
	.align		4
.L_33:
        /*0068*/ 	.byte	0x03, 0x50
        /*006a*/ 	.short	0x0000


	//----- nvinfo : EIATTR_MAXREG_COUNT
	.align		4
        /*006c*/ 	.byte	0x03, 0x1b
        /*006e*/ 	.short	0x00ff


	//----- nvinfo : EIATTR_NUM_BARRIERS
	.align		4
        /*0070*/ 	.byte	0x02, 0x4c
        /*0072*/ 	.byte	0x01
	.zero		1


	//----- nvinfo : EIATTR_MERCURY_ISA_VERSION
	.align		4
        /*0074*/ 	.byte	0x03, 0x5f
        /*0076*/ 	.short	0x0101


	//----- nvinfo : EIATTR_VRC_CTA_INIT_COUNT
	.align		4
        /*0078*/ 	.byte	0x02, 0x4a
	.zero		1
	.zero		1


	//----- nvinfo : EIATTR_EXIT_INSTR_OFFSETS
	.align		4
        /*007c*/ 	.byte	0x04, 0x1c
        /*007e*/ 	.short	(.L_35 - .L_34)


	//   ....[0]....
.L_34:
        /*0080*/ 	.word	0x00002720


	//   ....[1]....
        /*0084*/ 	.word	0x000027c0


	//----- nvinfo : EIATTR_CRS_STACK_SIZE
	.align		4
.L_35:
        /*0088*/ 	.byte	0x04, 0x1e
        /*008a*/ 	.short	(.L_37 - .L_36)
.L_36:
        /*008c*/ 	.word	0x00000000


	//----- nvinfo : EIATTR_CBANK_PARAM_SIZE
	.align		4
.L_37:
        /*0090*/ 	.byte	0x03, 0x19
        /*0092*/ 	.short	0x0028


	//----- nvinfo : EIATTR_PARAM_CBANK
	.align		4
        /*0094*/ 	.byte	0x04, 0x0a
        /*0096*/ 	.short	(.L_39 - .L_38)
	.align		4
.L_38:
        /*0098*/ 	.word	index@(.nv.constant0._Z10findmaxlocPdjjPjS_P4info)
        /*009c*/ 	.short	0x0380
        /*009e*/ 	.short	0x0028


	//----- nvinfo : EIATTR_SW_WAR
	.align		4
.L_39:
        /*00a0*/ 	.byte	0x04, 0x36
        /*00a2*/ 	.short	(.L_41 - .L_40)
.L_40:
        /*00a4*/ 	.word	0x00000008
.L_41:


//--------------------- .nv.info._Z4swapPdS_jjPj  --------------------------
	.section	.nv.info._Z4swapPdS_jjPj,"",@"SHT_CUDA_INFO"
	.sectionflags	@""
	.align	4


	//----- nvinfo : EIATTR_CUDA_API_VERSION
	.align		4
        /*0000*/ 	.byte	0x04, 0x37
        /*0002*/ 	.short	(.L_43 - .L_42)
.L_42:
        /*0004*/ 	.word	0x00000082


	//----- nvinfo : EIATTR_KPARAM_INFO
	.align		4
.L_43:
        /*0008*/ 	.byte	0x04, 0x17
        /*000a*/ 	.short	(.L_45 - .L_44)
.L_44:
        /*000c*/ 	.word	0x00000000
        /*0010*/ 	.short	0x0004
        /*0012*/ 	.short	0x0018
        /*0014*/ 	.byte	0x00, 0xf5, 0x21, 0x00


	//----- nvinfo : EIATTR_KPARAM_INFO
	.align		4
.L_45:
        /*0018*/ 	.byte	0x04, 0x17
        /*001a*/ 	.short	(.L_47 - .L_46)
.L_46:
        /*001c*/ 	.word	0x00000000
        /*0020*/ 	.short	0x0003
        /*0022*/ 	.short	0x0014
        /*0024*/ 	.byte	0x00, 0xf0, 0x11, 0x00


	//----- nvinfo : EIATTR_KPARAM_INFO
	.align		4
.L_47:
        /*0028*/ 	.byte	0x04, 0x17
        /*002a*/ 	.short	(.L_49 - .L_48)
.L_48:
        /*002c*/ 	.word	0x00000000
        /*0030*/ 	.short	0x0002
        /*0032*/ 	.short	0x0010
        /*0034*/ 	.byte	0x00, 0xf0, 0x11, 0x00


	//----- nvinfo : EIATTR_KPARAM_INFO
	.align		4
.L_49:
        /*0038*/ 	.byte	0x04, 0x17
        /*003a*/ 	.short	(.L_51 - .L_50)
.L_50:
        /*003c*/ 	.word	0x00000000
        /*0040*/ 	.short	0x0001
        /*0042*/ 	.short	0x0008
        /*0044*/ 	.byte	0x00, 0xf5, 0x21, 0x00


	//----- nvinfo : EIATTR_KPARAM_INFO
	.align		4
.L_51:
        /*0048*/ 	.byte	0x04, 0x17
        /*004a*/ 	.short	(.L_53 - .L_52)
.L_52:
        /*004c*/ 	.word	0x00000000
        /*0050*/ 	.short	0x0000
        /*0052*/ 	.short	0x0000
        /*0054*/ 	.byte	0x00, 0xf5, 0x21, 0x00


	//----- nvinfo : EIATTR_SPARSE_MMA_MASK
	.align		4
.L_53:
        /*0058*/ 	.byte	0x03, 0x50
        /*005a*/ 	.short	0x0000


	//----- nvinfo : EIATTR_MAXREG_COUNT
	.align		4
        /*005c*/ 	.byte	0x03, 0x1b
        /*005e*/ 	.short	0x00ff


	//----- nvinfo : EIATTR_NUM_BARRIERS
	.align		4
        /*0060*/ 	.byte	0x02, 0x4c
        /*0062*/ 	.byte	0x01
	.zero		1


	//----- nvinfo : EIATTR_MERCURY_ISA_VERSION
	.align		4
        /*0064*/ 	.byte	0x03, 0x5f
        /*0066*/ 	.short	0x0101


	//----- nvinfo : EIATTR_VRC_CTA_INIT_COUNT
	.align		4
        /*0068*/ 	.byte	0x02, 0x4a
	.zero		1
	.zero		1


	//----- nvinfo : EIATTR_EXIT_INSTR_OFFSETS
	.align		4
        /*006c*/ 	.byte	0x04, 0x1c
        /*006e*/ 	.short	(.L_55 - .L_54)


	//   ....[0]....
.L_54:
        /*0070*/ 	.word	0x000001f0


	//   ....[1]....
        /*0074*/ 	.word	0x00000210


	//   ....[2]....
        /*0078*/ 	.word	0x000002d0


	//----- nvinfo : EIATTR_CRS_STACK_SIZE
	.align		4
.L_55:
        /*007c*/ 	.byte	0x04, 0x1e
        /*007e*/ 	.short	(.L_57 - .L_56)
.L_56:
        /*0080*/ 	.word	0x00000000


	//----- nvinfo : EIATTR_CBANK_PARAM_SIZE
	.align		4
.L_57:
        /*0084*/ 	.byte	0x03, 0x19
        /*0086*/ 	.short	0x0020


	//----- nvinfo : EIATTR_PARAM_CBANK
	.align		4
        /*0088*/ 	.byte	0x04, 0x0a
        /*008a*/ 	.short	(.L_59 - .L_58)
	.align		4
.L_58:
        /*008c*/ 	.word	index@(.nv.constant0._Z4swapPdS_jjPj)
        /*0090*/ 	.short	0x0380
        /*0092*/ 	.short	0x0020


	//----- nvinfo : EIATTR_SW_WAR
	.align		4
.L_59:
        /*0094*/ 	.byte	0x04, 0x36
        /*0096*/ 	.short	(.L_61 - .L_60)
.L_60:
        /*0098*/ 	.word	0x00000008
.L_61:


//--------------------- .nv.info._Z8gaussianPdS_jjS_ --------------------------
	.section	.nv.info._Z8gaussianPdS_jjS_,"",@"SHT_CUDA_INFO"
	.sectionflags	@""
	.align	4


	//----- nvinfo : EIATTR_CUDA_API_VERSION
	.align		4
        /*0000*/ 	.byte	0x04, 0x37
        /*0002*/ 	.short	(.L_63 - .L_62)
.L_62:
        /*0004*/ 	.word	0x00000082


	//----- nvinfo : EIATTR_KPARAM_INFO
	.align		4
.L_63:
        /*0008*/ 	.byte	0x04, 0x17
        /*000a*/ 	.short	(.L_65 - .L_64)
.L_64:
        /*000c*/ 	.word	0x00000000
        /*0010*/ 	.short	0x0004
        /*0012*/ 	.short	0x0018
        /*0014*/ 	.byte	0x00, 0xf5, 0x21, 0x00


	//----- nvinfo : EIATTR_KPARAM_INFO
	.align		4
.L_65:
        /*0018*/ 	.byte	0x04, 0x17
        /*001a*/ 	.short	(.L_67 - .L_66)
.L_66:
        /*001c*/ 	.word	0x00000000
        /*0020*/ 	.short	0x0003
        /*0022*/ 	.short	0x0014
        /*0024*/ 	.byte	0x00, 0xf0, 0x11, 0x00


	//----- nvinfo : EIATTR_KPARAM_INFO
	.align		4
.L_67:
        /*0028*/ 	.byte	0x04, 0x17
        /*002a*/ 	.short	(.L_69 - .L_68)
.L_68:
        /*002c*/ 	.word	0x00000000
        /*0030*/ 	.short	0x0002
        /*0032*/ 	.short	0x0010
        /*0034*/ 	.byte	0x00, 0xf0, 0x11, 0x00


	//----- nvinfo : EIATTR_KPARAM_INFO
	.align		4
.L_69:
        /*0038*/ 	.byte	0x04, 0x17
        /*003a*/ 	.short	(.L_71 - .L_70)
.L_70:
        /*003c*/ 	.word	0x00000000
        /*0040*/ 	.short	0x0001
        /*0042*/ 	.short	0x0008
        /*0044*/ 	.byte	0x00, 0xf5, 0x21, 0x00


	//----- nvinfo : EIATTR_KPARAM_INFO
	.align		4
.L_71:
        /*0048*/ 	.byte	0x04, 0x17
        /*004a*/ 	.short	(.L_73 - .L_72)
.L_72:
        /*004c*/ 	.word	0x00000000
        /*0050*/ 	.short	0x0000
        /*0052*/ 	.short	0x0000
        /*0054*/ 	.byte	0x00, 0xf5, 0x21, 0x00


	//----- nvinfo : EIATTR_SPARSE_MMA_MASK
	.align		4
.L_73:
        /*0058*/ 	.byte	0x03, 0x50
        /*005a*/ 	.short	0x0000


	//----- nvinfo : EIATTR_MAXREG_COUNT
	.align		4
        /*005c*/ 	.byte	0x03, 0x1b
        /*005e*/ 	.short	0x00ff


	//----- nvinfo : EIATTR_NUM_BARRIERS
	.align		4
        /*0060*/ 	.byte	0x02, 0x4c
        /*0062*/ 	.byte	0x01
	.zero		1


	//----- nvinfo : EIATTR_MERCURY_ISA_VERSION
	.align		4
        /*0064*/ 	.byte	0x03, 0x5f
        /*0066*/ 	.short	0x0101


	//----- nvinfo : EIATTR_VRC_CTA_INIT_COUNT
	.align		4
        /*0068*/ 	.byte	0x02, 0x4a
	.zero		1
	.zero		1


	//----- nvinfo : EIATTR_EXIT_INSTR_OFFSETS
	.align		4
        /*006c*/ 	.byte	0x04, 0x1c
        /*006e*/ 	.short	(.L_75 - .L_74)


	//   ....[0]....
.L_74:
        /*0070*/ 	.word	0x00000690


	//   ....[1]....
        /*0074*/ 	.word	0x000006d0


	//   ....[2]....
        /*0078*/ 	.word	0x000006f0


	//----- nvinfo : EIATTR_CRS_STACK_SIZE
	.align		4
.L_75:
        /*007c*/ 	.byte	0x04, 0x1e
        /*007e*/ 	.short	(.L_77 - .L_76)
.L_76:
        /*0080*/ 	.word	0x00000000


	//----- nvinfo : EIATTR_CBANK_PARAM_SIZE
	.align		4
.L_77:
        /*0084*/ 	.byte	0x03, 0x19
        /*0086*/ 	.short	0x0020


	//----- nvinfo : EIATTR_PARAM_CBANK
	.align		4
        /*0088*/ 	.byte	0x04, 0x0a
        /*008a*/ 	.short	(.L_79 - .L_78)
	.align		4
.L_78:
        /*008c*/ 	.word	index@(.nv.constant0._Z8gaussianPdS_jjS_)
        /*0090*/ 	.short	0x0380
        /*0092*/ 	.short	0x0020


	//----- nvinfo : EIATTR_SW_WAR
	.align		4
.L_79:
        /*0094*/ 	.byte	0x04, 0x36
        /*0096*/ 	.short	(.L_81 - .L_80)
.L_80:
        /*0098*/ 	.word	0x00000008
.L_81:


//--------------------- .nv.callgraph             --------------------------
	.section	.nv.callgraph,"",@"SHT_CUDA_CALLGRAPH"
	.align	4
	.sectionentsize	8
	.align		4
        /*0000*/ 	.word	0x00000000
	.align		4
        /*0004*/ 	.word	0xffffffff
	.align		4
        /*0008*/ 	.word	0x00000000
	.align		4
        /*000c*/ 	.word	0xfffffffe
	.align		4
        /*0010*/ 	.word	0x00000000
	.align		4
        /*0014*/ 	.word	0xfffffffd
	.align		4
        /*0018*/ 	.word	0x00000000
	.align		4
        /*001c*/ 	.word	0xfffffffc


//--------------------- .text._Z10findmaxlocPdjjPjS_P4info --------------------------
	.section	.text._Z10findmaxlocPdjjPjS_P4info,"ax",@progbits
	.align	128
        .global         _Z10findmaxlocPdjjPjS_P4info
        .type           _Z10findmaxlocPdjjPjS_P4info,@function
        .size           _Z10findmaxlocPdjjPjS_P4info,(.L_x_63 - _Z10findmaxlocPdjjPjS_P4info)
        .other          _Z10findmaxlocPdjjPjS_P4info,@"STO_CUDA_ENTRY STV_DEFAULT"
_Z10findmaxlocPdjjPjS_P4info:
.text._Z10findmaxlocPdjjPjS_P4info:
[----:B------:R-:W-:Y:S01]  /*0000*/  LDC R1, c[0x0][0x37c] ;  /* 0x0000df00ff017b82 */ /* 0x000fe20000000800 */
[----:B------:R-:W0:Y:S01]  /*0010*/  LDCU.64 UR4, c[0x0][0x388] ;  /* 0x00007100ff0477ac */ /* 0x000e220008000a00 */
[----:B------:R-:W1:Y:S01]  /*0020*/  S2R R0, SR_TID.X ;  /* 0x0000000000007919 */ /* 0x000e620000002100 */
[----:B------:R-:W-:Y:S01]  /*0030*/  IMAD.MOV.U32 R2, RZ, RZ, RZ ;  /* 0x000000ffff027224 */ /* 0x000fe200078e00ff */
[----:B------:R-:W2:Y:S01]  /*0040*/  LDCU.64 UR10, c[0x0][0x358] ;  /* 0x00006b00ff0a77ac */ /* 0x000ea20008000a00 */
[----:B0-----:R-:W-:-:S04]  /*0050*/  UIADD3 UR4, UPT, UPT, UR4, -UR5, URZ ;  /* 0x8000000504047290 */ /* 0x001fc8000fffe0ff */
[----:B------:R-:W-:-:S09]  /*0060*/  UISETP.NE.AND UP0, UPT, UR4, URZ, UPT ;  /* 0x000000ff0400728c */ /* 0x000fd2000bf05270 */
[----:B--2---:R-:W-:Y:S05]  /*0070*/  BRA.U !UP0, `(.L_x_0) ;  /* 0x0000000d08c07547 */ /* 0x004fea000b800000 */
[----:B-1----:R-:W-:Y:S02]  /*0080*/  IMAD.SHL.U32 R3, R0, 0x2, RZ ;  /* 0x0000000200037824 */ /* 0x002fe400078e00ff */
[----:B------:R-:W-:Y:S02]  /*0090*/  HFMA2 R19, -RZ, RZ, 0, 0 ;  /* 0x00000000ff137431 */ /* 0x000fe400000001ff */
[----:B------:R-:W-:Y:S02]  /*00a0*/  IMAD.MOV.U32 R2, RZ, RZ, RZ ;  /* 0x000000ffff027224 */ /* 0x000fe400078e00ff */
[----:B------:R-:W-:Y:S02]  /*00b0*/  IMAD.MOV.U32 R14, RZ, RZ, RZ ;  /* 0x000000ffff0e7224 */ /* 0x000fe400078e00ff */
[----:B------:R-:W-:-:S07]  /*00c0*/  VIADD R5, R3, UR5 ;  /* 0x0000000503057c36 */ /* 0x000fce0008000000 */
.L_x_14:
[----:B------:R-:W-:-:S04]  /*00d0*/  UISETP.LT.U32.AND UP0, UPT, UR4, 0xbb8, UPT ;  /* 0x00000bb80400788c */ /* 0x000fc8000bf01070 */
[----:B------:R-:W-:-:S04]  /*00e0*/  USEL UR7, UR4, 0xbb8, UP0 ;  /* 0x00000bb804077887 */ /* 0x000fc80008000000 */
[----:B------:R-:W-:-:S04]  /*00f0*/  UIADD3 UR5, UPT, UPT, UR7, 0x1ff, URZ ;  /* 0x000001ff07057890 */ /* 0x000fc8000fffe0ff */
[----:B------:R-:W-:-:S06]  /*0100*/  USHF.R.U32.HI UR8, URZ, 0x9, UR5 ;  /* 0x00000009ff087899 */ /* 0x000fcc0008011605 */
[----:B------:R-:W-:-:S13]  /*0110*/  ISETP.LT.U32.AND P0, PT, R14, UR8, PT ;  /* 0x000000080e007c0c */ /* 0x000fda000bf01070 */
[----:B01----:R-:W-:Y:S05]  /*0120*/  @!P0 BRA `(.L_x_1) ;  /* 0x0000000800888947 */ /* 0x003fea0003800000 */
[----:B------:R-:W0:Y:S01]  /*0130*/  LDC R17, c[0x0][0x38c] ;  /* 0x0000e300ff117b82 */ /* 0x000e220000000800 */
[----:B------:R-:W-:Y:S01]  /*0140*/  IADD3 R16, PT, PT, -R14, UR8, RZ ;  /* 0x000000080e107c10 */ /* 0x000fe2000fffe1ff */
[----:B------:R-:W-:Y:S02]  /*0150*/  IMAD R4, R2, 0xbb8, R5 ;  /* 0x00000bb802047824 */ /* 0x000fe400078e0205 */
[----:B------:R-:W-:Y:S01]  /*0160*/  IMAD.MOV.U32 R19, RZ, RZ, R14 ;  /* 0x000000ffff137224 */ /* 0x000fe200078e000e */
[----:B------:R-:W-:Y:S01]  /*0170*/  LOP3.LUT P0, R16, R16, 0x3, RZ, 0xc0, !PT ;  /* 0x0000000310107812 */ /* 0x000fe2000780c0ff */
[----:B0-----:R-:W-:-:S04]  /*0180*/  IMAD R6, R2, 0xbb8, R17 ;  /* 0x00000bb802067824 */ /* 0x001fc800078e0211 */
[----:B------:R-:W-:-:S08]  /*0190*/  VIADD R6, R6, UR7 ;  /* 0x0000000706067c36 */ /* 0x000fd00008000000 */
[----:B------:R-:W-:Y:S05]  /*01a0*/  @!P0 BRA `(.L_x_2) ;  /* 0x0000000400148947 */ /* 0x000fea0003800000 */
[----:B------:R-:W-:-:S05]  /*01b0*/  IMAD R18, R14, 0x200, R4 ;  /* 0x000002000e127824 */ /* 0x000fca00078e0204 */
[----:B------:R-:W-:-:S13]  /*01c0*/  ISETP.GE.U32.AND P0, PT, R18, R6, PT ;  /* 0x000000061200720c */ /* 0x000fda0003f06070 */
[----:B------:R-:W0:Y:S08]  /*01d0*/  @!P0 LDC R13, c[0x0][0x388] ;  /* 0x0000e200ff0d8b82 */ /* 0x000e300000000800 */
[----:B------:R-:W1:Y:S01]  /*01e0*/  @!P0 LDC.64 R8, c[0x0][0x380] ;  /* 0x0000e000ff088b82 */ /* 0x000e620000000a00 */
[----:B0-----:R-:W-:-:S04]  /*01f0*/  @!P0 IMAD R13, R18, R13, R17 ;  /* 0x0000000d120d8224 */ /* 0x001fc800078e0211 */
[----:B-1----:R-:W-:-:S06]  /*0200*/  @!P0 IMAD.WIDE.U32 R8, R13, 0x8, R8 ;  /* 0x000000080d088825 */ /* 0x002fcc00078e0008 */
[----:B------:R-:W2:Y:S01]  /*0210*/  @!P0 LDG.E.64 R8, desc[UR10][R8.64] ;  /* 0x0000000a08088981 */ /* 0x000ea2000c1e1b00 */
[----:B------:R-:W0:Y:S01]  /*0220*/  S2UR UR6, SR_CgaCtaId ;  /* 0x00000000000679c3 */ /* 0x000e220000008800 */
[----:B------:R-:W-:Y:S01]  /*0230*/  UMOV UR5, 0x400 ;  /* 0x0000040000057882 */ /* 0x000fe20000000000 */
[----:B------:R-:W-:Y:S01]  /*0240*/  IMAD R15, R14, 0x200, R3 ;  /* 0x000002000e0f7824 */ /* 0x000fe200078e0203 */
[----:B------:R-:W-:Y:S01]  /*0250*/  BSSY.RECONVERGENT B0, `(.L_x_3) ;  /* 0x0000010000007945 */ /* 0x000fe20003800200 */
[----:B------:R-:W-:Y:S01]  /*0260*/  VIADD R12, R18, 0x1 ;  /* 0x00000001120c7836 */ /* 0x000fe20000000000 */
[----:B------:R-:W-:Y:S01]  /*0270*/  ISETP.NE.AND P1, PT, R16, 0x1, PT ;  /* 0x000000011000780c */ /* 0x000fe20003f25270 */
[----:B0-----:R-:W-:-:S06]  /*0280*/  ULEA UR5, UR6, UR5, 0x18 ;  /* 0x0000000506057291 */ /* 0x001fcc000f8ec0ff */
[----:B------:R-:W-:-:S05]  /*0290*/  LEA R15, R15, UR5, 0x4 ;  /* 0x000000050f0f7c11 */ /* 0x000fca000f8e20ff */
[----:B------:R0:W-:Y:S04]  /*02a0*/  @!P0 STS [R15+0x8], R18 ;  /* 0x000008120f008388 */ /* 0x0001e80000000800 */
[----:B--2---:R0:W-:Y:S01]  /*02b0*/  @!P0 STS.64 [R15], R8 ;  /* 0x000000080f008388 */ /* 0x0041e20000000a00 */
[----:B------:R-:W-:-:S13]  /*02c0*/  ISETP.GE.U32.AND P0, PT, R12, R6, PT ;  /* 0x000000060c00720c */ /* 0x000fda0003f06070 */
[----:B0-----:R-:W-:Y:S05]  /*02d0*/  @P0 BRA `(.L_x_4) ;  /* 0x00000000001c0947 */ /* 0x001fea0003800000 */
[----:B------:R-:W0:Y:S01]  /*02e0*/  LDC.64 R8, c[0x0][0x380] ;  /* 0x0000e000ff087b82 */ /* 0x000e220000000a00 */
[----:B------:R-:W1:Y:S02]  /*02f0*/  LDCU UR5, c[0x0][0x388] ;  /* 0x00007100ff0577ac */ /* 0x000e640008000800 */
[----:B-1----:R-:W-:-:S04]  /*0300*/  IMAD R13, R12, UR5, R17 ;  /* 0x000000050c0d7c24 */ /* 0x002fc8000f8e0211 */
[----:B0-----:R-:W-:-:S06]  /*0310*/  IMAD.WIDE.U32 R8, R13, 0x8, R8 ;  /* 0x000000080d087825 */ /* 0x001fcc00078e0008 */
[----:B------:R-:W2:Y:S04]  /*0320*/  LDG.E.64 R8, desc[UR10][R8.64] ;  /* 0x0000000a08087981 */ /* 0x000ea8000c1e1b00 */
[----:B------:R0:W-:Y:S04]  /*0330*/  STS [R15+0x18], R12 ;  /* 0x0000180c0f007388 */ /* 0x0001e80000000800 */
[----:B--2---:R0:W-:Y:S02]  /*0340*/  STS.64 [R15+0x10], R8 ;  /* 0x000010080f007388 */ /* 0x0041e40000000a00 */
.L_x_4:
[----:B------:R-:W-:Y:S05]  /*0350*/  BSYNC.RECONVERGENT B0 ;  /* 0x0000000000007941 */ /* 0x000fea0003800200 */
.L_x_3:
[----:B------:R-:W-:Y:S01]  /*0360*/  IADD3 R19, PT, PT, R14, 0x1, RZ ;  /* 0x000000010e137810 */ /* 0x000fe20007ffe0ff */
[----:B------:R-:W-:Y:S06]  /*0370*/  @!P1 BRA `(.L_x_2) ;  /* 0x0000000000a09947 */ /* 0x000fec0003800000 */
[C---:B------:R-:W-:Y:S02]  /*0380*/  VIADD R22, R18.reuse, 0x201 ;  /* 0x0000020112167836 */ /* 0x040fe40000000000 */
[----:B------:R-:W-:-:S03]  /*0390*/  VIADD R20, R18, 0x200 ;  /* 0x0000020012147836 */ /* 0x000fc60000000000 */
[-C--:B------:R-:W-:Y:S02]  /*03a0*/  ISETP.GE.U32.AND P1, PT, R22, R6.reuse, PT ;  /* 0x000000061600720c */ /* 0x080fe40003f26070 */
[----:B------:R-:W-:-:S11]  /*03b0*/  ISETP.GE.U32.AND P0, PT, R20, R6, PT ;  /* 0x000000061400720c */ /* 0x000fd60003f06070 */
[----:B------:R-:W1:Y:S08]  /*03c0*/  @!P1 LDC R21, c[0x0][0x388] ;  /* 0x0000e200ff159b82 */ /* 0x000e700000000800 */
[----:B------:R-:W2:Y:S08]  /*03d0*/  @!P0 LDC R19, c[0x0][0x388] ;  /* 0x0000e200ff138b82 */ /* 0x000eb00000000800 */
[----:B0-----:R-:W0:Y:S08]  /*03e0*/  @!P1 LDC.64 R8, c[0x0][0x380] ;  /* 0x0000e000ff089b82 */ /* 0x001e300000000a00 */
[----:B------:R-:W3:Y:S01]  /*03f0*/  @!P0 LDC.64 R12, c[0x0][0x380] ;  /* 0x0000e000ff0c8b82 */ /* 0x000ee20000000a00 */
[----:B-1----:R-:W-:-:S02]  /*0400*/  @!P1 IMAD R21, R22, R21, R17 ;  /* 0x0000001516159224 */ /* 0x002fc400078e0211 */
[----:B--2---:R-:W-:Y:S02]  /*0410*/  @!P0 IMAD R19, R20, R19, R17 ;  /* 0x0000001314138224 */ /* 0x004fe400078e0211 */
[----:B0-----:R-:W-:-:S06]  /*0420*/  @!P1 IMAD.WIDE.U32 R8, R21, 0x8, R8 ;  /* 0x0000000815089825 */ /* 0x001fcc00078e0008 */
[----:B------:R-:W2:Y:S01]  /*0430*/  @!P1 LDG.E.64 R8, desc[UR10][R8.64] ;  /* 0x0000000a08089981 */ /* 0x000ea2000c1e1b00 */
[----:B---3--:R-:W-:-:S06]  /*0440*/  @!P0 IMAD.WIDE.U32 R12, R19, 0x8, R12 ;  /* 0x00000008130c8825 */ /* 0x008fcc00078e000c */
[----:B------:R-:W3:Y:S04]  /*0450*/  @!P0 LDG.E.64 R12, desc[UR10][R12.64] ;  /* 0x0000000a0c0c8981 */ /* 0x000ee8000c1e1b00 */
[----:B------:R1:W-:Y:S04]  /*0460*/  @!P1 STS [R15+0x2018], R22 ;  /* 0x002018160f009388 */ /* 0x0003e80000000800 */
[----:B------:R1:W-:Y:S01]  /*0470*/  @!P0 STS [R15+0x2008], R20 ;  /* 0x002008140f008388 */ /* 0x0003e20000000800 */
[----:B------:R-:W-:-:S03]  /*0480*/  VIADD R19, R14, 0x2 ;  /* 0x000000020e137836 */ /* 0x000fc60000000000 */
[----:B--2---:R1:W-:Y:S04]  /*0490*/  @!P1 STS.64 [R15+0x2010], R8 ;  /* 0x002010080f009388 */ /* 0x0043e80000000a00 */
[----:B---3--:R1:W-:Y:S01]  /*04a0*/  @!P0 STS.64 [R15+0x2000], R12 ;  /* 0x0020000c0f008388 */ /* 0x0083e20000000a00 */
[----:B------:R-:W-:-:S13]  /*04b0*/  ISETP.NE.AND P0, PT, R16, 0x2, PT ;  /* 0x000000021000780c */ /* 0x000fda0003f05270 */
[----:B-1----:R-:W-:Y:S05]  /*04c0*/  @!P0 BRA `(.L_x_2) ;  /* 0x00000000004c8947 */ /* 0x002fea0003800000 */
[C---:B------:R-:W-:Y:S02]  /*04d0*/  VIADD R16, R18.reuse, 0x400 ;  /* 0x0000040012107836 */ /* 0x040fe40000000000 */
[----:B------:R-:W-:-:S03]  /*04e0*/  VIADD R18, R18, 0x401 ;  /* 0x0000040112127836 */ /* 0x000fc60000000000 */
[-C--:B------:R-:W-:Y:S02]  /*04f0*/  ISETP.GE.U32.AND P0, PT, R16, R6.reuse, PT ;  /* 0x000000061000720c */ /* 0x080fe40003f06070 */
[----:B------:R-:W-:-:S11]  /*0500*/  ISETP.GE.U32.AND P1, PT, R18, R6, PT ;  /* 0x000000061200720c */ /* 0x000fd60003f26070 */
[----:B------:R-:W0:Y:S08]  /*0510*/  @!P0 LDC R19, c[0x0][0x388] ;  /* 0x0000e200ff138b82 */ /* 0x000e300000000800 */
[----:B------:R-:W1:Y:S08]  /*0520*/  @!P1 LDC R20, c[0x0][0x388] ;  /* 0x0000e200ff149b82 */ /* 0x000e700000000800 */
[----:B------:R-:W2:Y:S08]  /*0530*/  @!P0 LDC.64 R12, c[0x0][0x380] ;  /* 0x0000e000ff0c8b82 */ /* 0x000eb00000000a00 */
[----:B------:R-:W3:Y:S01]  /*0540*/  @!P1 LDC.64 R8, c[0x0][0x380] ;  /* 0x0000e000ff089b82 */ /* 0x000ee20000000a00 */
[----:B0-----:R-:W-:-:S02]  /*0550*/  @!P0 IMAD R19, R16, R19, R17 ;  /* 0x0000001310138224 */ /* 0x001fc400078e0211 */
[----:B-1----:R-:W-:Y:S02]  /*0560*/  @!P1 IMAD R17, R18, R20, R17 ;  /* 0x0000001412119224 */ /* 0x002fe400078e0211 */
[----:B--2---:R-:W-:-:S06]  /*0570*/  @!P0 IMAD.WIDE.U32 R12, R19, 0x8, R12 ;  /* 0x00000008130c8825 */ /* 0x004fcc00078e000c */
[----:B------:R-:W2:Y:S01]  /*0580*/  @!P0 LDG.E.64 R12, desc[UR10][R12.64] ;  /* 0x0000000a0c0c8981 */ /* 0x000ea2000c1e1b00 */
[----:B---3--:R-:W-:-:S06]  /*0590*/  @!P1 IMAD.WIDE.U32 R8, R17, 0x8, R8 ;  /* 0x0000000811089825 */ /* 0x008fcc00078e0008 */
[----:B------:R-:W3:Y:S04]  /*05a0*/  @!P1 LDG.E.64 R8, desc[UR10][R8.64] ;  /* 0x0000000a08089981 */ /* 0x000ee8000c1e1b00 */
[----:B------:R1:W-:Y:S04]  /*05b0*/  @!P0 STS [R15+0x4008], R16 ;  /* 0x004008100f008388 */ /* 0x0003e80000000800 */
[----:B------:R1:W-:Y:S01]  /*05c0*/  @!P1 STS [R15+0x4018], R18 ;  /* 0x004018120f009388 */ /* 0x0003e20000000800 */
[----:B------:R-:W-:-:S03]  /*05d0*/  IADD3 R19, PT, PT, R14, 0x3, RZ ;  /* 0x000000030e137810 */ /* 0x000fc60007ffe0ff */
[----:B--2---:R1:W-:Y:S04]  /*05e0*/  @!P0 STS.64 [R15+0x4000], R12 ;  /* 0x0040000c0f008388 */ /* 0x0043e80000000a00 */
[----:B---3--:R1:W-:Y:S02]  /*05f0*/  @!P1 STS.64 [R15+0x4010], R8 ;  /* 0x004010080f009388 */ /* 0x0083e40000000a00 */
.L_x_2:
[----:B01----:R-:W-:-:S05]  /*0600*/  VIADD R8, R14, -UR8 ;  /* 0x800000080e087c36 */ /* 0x003fca0008000000 */
[----:B------:R-:W-:-:S13]  /*0610*/  ISETP.GT.U32.AND P0, PT, R8, -0x4, PT ;  /* 0xfffffffc0800780c */ /* 0x000fda0003f04070 */
[----:B------:R-:W-:Y:S05]  /*0620*/  @P0 BRA `(.L_x_1) ;  /* 0x0000000400480947 */ /* 0x000fea0003800000 */
[----:B------:R-:W0:Y:S01]  /*0630*/  S2UR UR6, SR_CgaCtaId ;  /* 0x00000000000679c3 */ /* 0x000e220000008800 */
[----:B------:R-:W-:Y:S01]  /*0640*/  IMAD.MOV.U32 R8, RZ, RZ, R19 ;  /* 0x000000ffff087224 */ /* 0x000fe200078e0013 */
[----:B------:R-:W-:Y:S02]  /*0650*/  UMOV UR5, 0x400 ;  /* 0x0000040000057882 */ /* 0x000fe40000000000 */
[----:B0-----:R-:W-:-:S12]  /*0660*/  ULEA UR5, UR6, UR5, 0x18 ;  /* 0x0000000506057291 */ /* 0x001fd8000f8ec0ff */
.L_x_5:
[----:B0-----:R-:W-:-:S04]  /*0670*/  IMAD R21, R8, 0x200, R4 ;  /* 0x0000020008157824 */ /* 0x001fc800078e0204 */
[C---:B------:R-:W-:Y:S02]  /*0680*/  VIADD R27, R21.reuse, 0x200 ;  /* 0x00000200151b7836 */ /* 0x040fe40000000000 */
[----:B------:R-:W-:-:S03]  /*0690*/  VIADD R9, R21, 0x1 ;  /* 0x0000000115097836 */ /* 0x000fc60000000000 */
[-C--:B------:R-:W-:Y:S02]  /*06a0*/  ISETP.GE.U32.AND P4, PT, R27, R6.reuse, PT ;  /* 0x000000061b00720c */ /* 0x080fe40003f86070 */
[----:B------:R-:W-:-:S11]  /*06b0*/  ISETP.GE.U32.AND P3, PT, R9, R6, PT ;  /* 0x000000060900720c */ /* 0x000fd60003f66070 */
[----:B------:R-:W0:Y:S08]  /*06c0*/  @!P4 LDC.64 R14, c[0x0][0x388] ;  /* 0x0000e200ff0ecb82 */ /* 0x000e300000000a00 */
[----:B------:R-:W1:Y:S08]  /*06d0*/  @!P4 LDC.64 R16, c[0x0][0x380] ;  /* 0x0000e000ff10cb82 */ /* 0x000e700000000a00 */
[----:B------:R-:W2:Y:S08]  /*06e0*/  @!P3 LDC.64 R12, c[0x0][0x388] ;  /* 0x0000e200ff0cbb82 */ /* 0x000eb00000000a00 */
[----:B------:R-:W3:Y:S01]  /*06f0*/  @!P3 LDC.64 R18, c[0x0][0x380] ;  /* 0x0000e000ff12bb82 */ /* 0x000ee20000000a00 */
[----:B0-----:R-:W-:-:S04]  /*0700*/  @!P4 IMAD R15, R27, R14, R15 ;  /* 0x0000000e1b0fc224 */ /* 0x001fc800078e020f */
[----:B-1----:R-:W-:-:S06]  /*0710*/  @!P4 IMAD.WIDE.U32 R14, R15, 0x8, R16 ;  /* 0x000000080f0ec825 */ /* 0x002fcc00078e0010 */
[----:B------:R-:W4:Y:S01]  /*0720*/  @!P4 LDG.E.64 R14, desc[UR10][R14.64] ;  /* 0x0000000a0e0ec981 */ /* 0x000f22000c1e1b00 */
[----:B--2---:R-:W-:-:S04]  /*0730*/  @!P3 IMAD R13, R9, R12, R13 ;  /* 0x0000000c090db224 */ /* 0x004fc800078e020d */
[----:B---3--:R-:W-:-:S05]  /*0740*/  @!P3 IMAD.WIDE.U32 R18, R13, 0x8, R18 ;  /* 0x000000080d12b825 */ /* 0x008fca00078e0012 */
[----:B------:R0:W2:Y:S01]  /*0750*/  @!P3 LDG.E.64 R24, desc[UR10][R18.64] ;  /* 0x0000000a1218b981 */ /* 0x0000a2000c1e1b00 */
[----:B------:R-:W-:-:S04]  /*0760*/  IADD3 R28, PT, PT, R21, 0x201, RZ ;  /* 0x00000201151c7810 */ /* 0x000fc80007ffe0ff */
[-C--:B------:R-:W-:Y:S01]  /*0770*/  ISETP.GE.U32.AND P2, PT, R28, R6.reuse, PT ;  /* 0x000000061c00720c */ /* 0x080fe20003f46070 */
[C---:B------:R-:W-:Y:S02]  /*0780*/  VIADD R26, R21.reuse, 0x400 ;  /* 0x00000400151a7836 */ /* 0x040fe40000000000 */
[----:B------:R-:W-:Y:S02]  /*0790*/  IMAD R20, R8, 0x200, R3 ;  /* 0x0000020008147824 */ /* 0x000fe400078e0203 */
[----:B------:R-:W-:Y:S01]  /*07a0*/  VIADD R29, R21, 0x401 ;  /* 0x00000401151d7836 */ /* 0x000fe20000000000 */
[----:B------:R-:W-:Y:S02]  /*07b0*/  ISETP.GE.U32.AND P1, PT, R26, R6, PT ;  /* 0x000000061a00720c */ /* 0x000fe40003f26070 */
[----:B------:R-:W-:-:S05]  /*07c0*/  LEA R20, R20, UR5, 0x4 ;  /* 0x0000000514147c11 */ /* 0x000fca000f8e20ff */
[----:B------:R-:W1:Y:S01]  /*07d0*/  @!P2 LDC.64 R16, c[0x0][0x388] ;  /* 0x0000e200ff10ab82 */ /* 0x000e620000000a00 */
[----:B------:R-:W-:Y:S01]  /*07e0*/  ISETP.GE.U32.AND P0, PT, R29, R6, PT ;  /* 0x000000061d00720c */ /* 0x000fe20003f06070 */
[----:B------:R3:W-:Y:S06]  /*07f0*/  @!P3 STS [R20+0x18], R9 ;  /* 0x000018091400b388 */ /* 0x0007ec0000000800 */
[----:B0-----:R-:W0:Y:S01]  /*0800*/  @!P1 LDC.64 R18, c[0x0][0x388] ;  /* 0x0000e200ff129b82 */ /* 0x001e220000000a00 */
[----:B---3--:R-:W-:-:S07]  /*0810*/  VIADD R9, R21, 0x600 ;  /* 0x0000060015097836 */ /* 0x008fce0000000000 */
[----:B------:R-:W3:Y:S01]  /*0820*/  @!P2 LDC.64 R22, c[0x0][0x380] ;  /* 0x0000e000ff16ab82 */ /* 0x000ee20000000a00 */
[----:B------:R-:W-:Y:S01]  /*0830*/  ISETP.GE.U32.AND P5, PT, R9, R6, PT ;  /* 0x000000060900720c */ /* 0x000fe20003fa6070 */
[----:B------:R1:W-:Y:S06]  /*0840*/  @!P4 STS [R20+0x2008], R27 ;  /* 0x0020081b1400c388 */ /* 0x0003ec0000000800 */
[----:B------:R-:W5:Y:S01]  /*0850*/  @!P0 LDC.64 R12, c[0x0][0x388] ;  /* 0x0000e200ff0c8b82 */ /* 0x000f620000000a00 */
[----:B-1----:R-:W-:-:S07]  /*0860*/  @!P2 IMAD R27, R28, R16, R17 ;  /* 0x000000101c1ba224 */ /* 0x002fce00078e0211 */
[----:B------:R-:W1:Y:S01]  /*0870*/  @!P5 LDC.64 R16, c[0x0][0x388] ;  /* 0x0000e200ff10db82 */ /* 0x000e620000000a00 */
[----:B------:R-:W-:Y:S04]  /*0880*/  @!P0 STS [R20+0x4018], R29 ;  /* 0x0040181d14008388 */ /* 0x000fe80000000800 */
[----:B------:R-:W-:Y:S01]  /*0890*/  @!P1 STS [R20+0x4008], R26 ;  /* 0x0040081a14009388 */ /* 0x000fe20000000800 */
[----:B-1----:R-:W-:Y:S02]  /*08a0*/  @!P5 IMAD R16, R9, R16, R17 ;  /* 0x000000100910d224 */ /* 0x002fe400078e0211 */
[C---:B------:R-:W-:Y:S01]  /*08b0*/  VIADD R17, R21.reuse, 0x601 ;  /* 0x0000060115117836 */ /* 0x040fe20000000000 */
[----:B----4-:R1:W-:Y:S02]  /*08c0*/  @!P4 STS.64 [R20+0x2000], R14 ;  /* 0x0020000e1400c388 */ /* 0x0103e40000000a00 */
[----:B-1----:R-:W1:Y:S02]  /*08d0*/  @!P1 LDC.64 R14, c[0x0][0x380] ;  /* 0x0000e000ff0e9b82 */ /* 0x002e640000000a00 */
[----:B--2---:R0:W-:Y:S01]  /*08e0*/  @!P3 STS.64 [R20+0x10], R24 ;  /* 0x000010181400b388 */ /* 0x0041e20000000a00 */
[----:B------:R-:W-:Y:S01]  /*08f0*/  ISETP.GE.U32.AND P3, PT, R21, R6, PT ;  /* 0x000000061500720c */ /* 0x000fe20003f66070 */
[----:B0-----:R-:W-:-:S02]  /*0900*/  @!P1 IMAD R25, R26, R18, R19 ;  /* 0x000000121a199224 */ /* 0x001fc400078e0213 */
[----:B---3--:R-:W-:Y:S02]  /*0910*/  @!P2 IMAD.WIDE.U32 R18, R27, 0x8, R22 ;  /* 0x000000081b12a825 */ /* 0x008fe400078e0016 */
[----:B------:R-:W0:Y:S02]  /*0920*/  @!P0 LDC.64 R22, c[0x0][0x380] ;  /* 0x0000e000ff168b82 */ /* 0x000e240000000a00 */
[----:B-----5:R-:W-:Y:S01]  /*0930*/  @!P0 IMAD R27, R29, R12, R13 ;  /* 0x0000000c1d1b8224 */ /* 0x020fe200078e020d */
[----:B------:R-:W-:Y:S01]  /*0940*/  ISETP.GE.U32.AND P4, PT, R17, R6, PT ;  /* 0x000000061100720c */ /* 0x000fe20003f86070 */
[----:B------:R-:W2:Y:S01]  /*0950*/  @!P2 LDG.E.64 R18, desc[UR10][R18.64] ;  /* 0x0000000a1212a981 */ /* 0x000ea2000c1e1b00 */
[----:B-1----:R-:W-:-:S03]  /*0960*/  @!P1 IMAD.WIDE.U32 R24, R25, 0x8, R14 ;  /* 0x0000000819189825 */ /* 0x002fc600078e000e */
[----:B------:R-:W1:Y:S03]  /*0970*/  @!P3 LDC.64 R14, c[0x0][0x388] ;  /* 0x0000e200ff0ebb82 */ /* 0x000e660000000a00 */
[----:B------:R-:W3:Y:S05]  /*0980*/  @!P1 LDG.E.64 R24, desc[UR10][R24.64] ;  /* 0x0000000a18189981 */ /* 0x000eea000c1e1b00 */
[----:B------:R-:W4:Y:S01]  /*0990*/  @!P5 LDC.64 R12, c[0x0][0x380] ;  /* 0x0000e000ff0cdb82 */ /* 0x000f220000000a00 */
[----:B0-----:R-:W-:-:S06]  /*09a0*/  @!P0 IMAD.WIDE.U32 R22, R27, 0x8, R22 ;  /* 0x000000081b168825 */ /* 0x001fcc00078e0016 */
[----:B------:R-:W5:Y:S01]  /*09b0*/  @!P0 LDG.E.64 R22, desc[UR10][R22.64] ;  /* 0x0000000a16168981 */ /* 0x000f62000c1e1b00 */
[----:B-1----:R-:W-:Y:S02]  /*09c0*/  @!P3 IMAD R29, R21, R14, R15 ;  /* 0x0000000e151db224 */ /* 0x002fe400078e020f */
[----:B------:R-:W0:Y:S01]  /*09d0*/  @!P3 LDC.64 R14, c[0x0][0x380] ;  /* 0x0000e000ff0ebb82 */ /* 0x000e220000000a00 */
[----:B----4-:R-:W-:-:S07]  /*09e0*/  @!P5 IMAD.WIDE.U32 R26, R16, 0x8, R12 ;  /* 0x00000008101ad825 */ /* 0x010fce00078e000c */
[----:B------:R-:W1:Y:S01]  /*09f0*/  @!P4 LDC.64 R12, c[0x0][0x388] ;  /* 0x0000e200ff0ccb82 */ /* 0x000e620000000a00 */
[----:B------:R-:W4:Y:S01]  /*0a00*/  @!P5 LDG.E.64 R26, desc[UR10][R26.64] ;  /* 0x0000000a1a1ad981 */ /* 0x000f22000c1e1b00 */
[----:B0-----:R-:W-:-:S06]  /*0a10*/  @!P3 IMAD.WIDE.U32 R14, R29, 0x8, R14 ;  /* 0x000000081d0eb825 */ /* 0x001fcc00078e000e */
[----:B------:R-:W4:Y:S01]  /*0a20*/  @!P3 LDG.E.64 R14, desc[UR10][R14.64] ;  /* 0x0000000a0e0eb981 */ /* 0x000f22000c1e1b00 */
[----:B-1----:R-:W-:Y:S02]  /*0a30*/  @!P4 IMAD R29, R17, R12, R13 ;  /* 0x0000000c111dc224 */ /* 0x002fe400078e020d */
[----:B------:R-:W0:Y:S02]  /*0a40*/  @!P4 LDC.64 R12, c[0x0][0x380] ;  /* 0x0000e000ff0ccb82 */ /* 0x000e240000000a00 */
[----:B0-----:R-:W-:-:S06]  /*0a50*/  @!P4 IMAD.WIDE.U32 R12, R29, 0x8, R12 ;  /* 0x000000081d0cc825 */ /* 0x001fcc00078e000c */
[----:B------:R-:W4:Y:S01]  /*0a60*/  @!P4 LDG.E.64 R12, desc[UR10][R12.64] ;  /* 0x0000000a0c0cc981 */ /* 0x000f22000c1e1b00 */
[----:B------:R-:W-:-:S03]  /*0a70*/  IADD3 R8, PT, PT, R8, 0x4, RZ ;  /* 0x0000000408087810 */ /* 0x000fc60007ffe0ff */
[----:B------:R0:W-:Y:S04]  /*0a80*/  @!P2 STS [R20+0x2018], R28 ;  /* 0x0020181c1400a388 */ /* 0x0001e80000000800 */
[----:B------:R0:W-:Y:S04]  /*0a90*/  @!P3 STS [R20+0x8], R21 ;  /* 0x000008151400b388 */ /* 0x0001e80000000800 */
[----:B------:R0:W-:Y:S04]  /*0aa0*/  @!P5 STS [R20+0x6008], R9 ;  /* 0x006008091400d388 */ /* 0x0001e80000000800 */
[----:B------:R0:W-:Y:S04]  /*0ab0*/  @!P4 STS [R20+0x6018], R17 ;  /* 0x006018111400c388 */ /* 0x0001e80000000800 */
[----:B--2---:R0:W-:Y:S04]  /*0ac0*/  @!P2 STS.64 [R20+0x2010], R18 ;  /* 0x002010121400a388 */ /* 0x0041e80000000a00 */
[----:B---3--:R0:W-:Y:S04]  /*0ad0*/  @!P1 STS.64 [R20+0x4000], R24 ;  /* 0x0040001814009388 */ /* 0x0081e80000000a00 */
[----:B-----5:R0:W-:Y:S01]  /*0ae0*/  @!P0 STS.64 [R20+0x4010], R22 ;  /* 0x0040101614008388 */ /* 0x0201e20000000a00 */
[----:B------:R-:W-:-:S03]  /*0af0*/  ISETP.NE.AND P0, PT, R8, UR8, PT ;  /* 0x0000000808007c0c */ /* 0x000fc6000bf05270 */
[----:B----4-:R0:W-:Y:S04]  /*0b00*/  @!P5 STS.64 [R20+0x6000], R26 ;  /* 0x0060001a1400d388 */ /* 0x0101e80000000a00 */
[----:B------:R0:W-:Y:S04]  /*0b10*/  @!P3 STS.64 [R20], R14 ;  /* 0x0000000e1400b388 */ /* 0x0001e80000000a00 */
[----:B------:R0:W-:Y:S02]  /*0b20*/  @!P4 STS.64 [R20+0x6010], R12 ;  /* 0x0060100c1400c388 */ /* 0x0001e40000000a00 */
[----:B------:R-:W-:Y:S05]  /*0b30*/  @P0 BRA `(.L_x_5) ;  /* 0xfffffff800cc0947 */ /* 0x000fea000383ffff */
[----:B0-----:R-:W-:-:S07]  /*0b40*/  IMAD.U32 R19, RZ, RZ, UR8 ;  /* 0x00000008ff137e24 */ /* 0x001fce000f8e00ff */
.L_x_1:
[----:B------:R-:W-:Y:S01]  /*0b50*/  BAR.SYNC.DEFER_BLOCKING 0x0 ;  /* 0x0000000000007b1d */ /* 0x000fe20000010000 */
[----:B------:R-:W-:-:S09]  /*0b60*/  UISETP.GE.U32.AND UP0, UPT, UR4, 0x2, UPT ;  /* 0x000000020400788c */ /* 0x000fd2000bf06070 */
[----:B------:R-:W-:Y:S05]  /*0b70*/  BRA.U !UP0, `(.L_x_6) ;  /* 0x0000000108b47547 */ /* 0x000fea000b800000 */
[----:B------:R-:W-:-:S05]  /*0b80*/  UMOV UR5, UR7 ;  /* 0x0000000700057c82 */ /* 0x000fca0008000000 */
.L_x_11:
[----:B-1----:R-:W-:-:S07]  /*0b90*/  IMAD.MOV.U32 R4, RZ, RZ, RZ ;  /* 0x000000ffff047224 */ /* 0x002fce00078e00ff */
.L_x_10:
[C---:B-1----:R-:W-:Y:S01]  /*0ba0*/  IMAD R6, R4.reuse, 0x200, R3 ;  /* 0x0000020004067824 */ /* 0x042fe200078e0203 */
[----:B------:R-:W-:Y:S01]  /*0bb0*/  BSSY.RECONVERGENT B0, `(.L_x_7) ;  /* 0x0000019000007945 */ /* 0x000fe20003800200 */
[----:B------:R-:W-:-:S03]  /*0bc0*/  VIADD R4, R4, 0x1 ;  /* 0x0000000104047836 */ /* 0x000fc60000000000 */
[----:B------:R-:W-:Y:S02]  /*0bd0*/  VIADDMNMX.U32 R8, R6, 0x1, R6, !PT ;  /* 0x0000000106087846 */ /* 0x000fe40007800006 */
[----:B------:R-:W-:Y:S02]  /*0be0*/  ISETP.NE.AND P1, PT, R4, UR8, PT ;  /* 0x0000000804007c0c */ /* 0x000fe4000bf25270 */
[----:B------:R-:W-:-:S13]  /*0bf0*/  ISETP.GE.U32.AND P0, PT, R8, UR5, PT ;  /* 0x0000000508007c0c */ /* 0x000fda000bf06070 */
[----:B------:R-:W-:Y:S05]  /*0c00*/  @P0 BRA `(.L_x_8) ;  /* 0x0000000000300947 */ /* 0x000fea0003800000 */
[----:B------:R-:W0:Y:S01]  /*0c10*/  S2UR UR9, SR_CgaCtaId ;  /* 0x00000000000979c3 */ /* 0x000e220000008800 */
[----:B------:R-:W-:Y:S02]  /*0c20*/  UMOV UR6, 0x400 ;  /* 0x0000040000067882 */ /* 0x000fe40000000000 */
[----:B0-----:R-:W-:-:S06]  /*0c30*/  ULEA UR6, UR9, UR6, 0x18 ;  /* 0x0000000609067291 */ /* 0x001fcc000f8ec0ff */
[----:B------:R-:W-:-:S05]  /*0c40*/  LEA R12, R6, UR6, 0x4 ;  /* 0x00000006060c7c11 */ /* 0x000fca000f8e20ff */
[----:B------:R-:W-:Y:S04]  /*0c50*/  LDS.64 R10, [R12] ;  /* 0x000000000c0a7984 */ /* 0x000fe80000000a00 */
[----:B------:R-:W0:Y:S02]  /*0c60*/  LDS.64 R8, [R12+0x10] ;  /* 0x000010000c087984 */ /* 0x000e240000000a00 */
[----:B0-----:R-:W-:-:S14]  /*0c70*/  DSETP.GT.AND P0, PT, |R10|, |R8|, PT ;  /* 0x400000080a00722a */ /* 0x001fdc0003f04200 */
[----:B------:R0:W1:Y:S01]  /*0c80*/  @P0 LDS R7, [R12+0x8] ;  /* 0x000008000c070984 */ /* 0x0000620000000800 */
[----:B------:R-:W-:Y:S01]  /*0c90*/  @!P0 IMAD.MOV.U32 R10, RZ, RZ, R8 ;  /* 0x000000ffff0a8224 */ /* 0x000fe200078e0008 */
[----:B------:R-:W-:Y:S02]  /*0ca0*/  @!P0 MOV R11, R9 ;  /* 0x00000009000b8202 */ /* 0x000fe40000000f00 */
[----:B------:R0:W2:Y:S01]  /*0cb0*/  @!P0 LDS R7, [R12+0x18] ;  /* 0x000018000c078984 */ /* 0x0000a20000000800 */
[----:B------:R-:W-:Y:S05]  /*0cc0*/  BRA `(.L_x_9) ;  /* 0x00000000001c7947 */ /* 0x000fea0003800000 */
.L_x_8:
[----:B------:R-:W-:-:S13]  /*0cd0*/  ISETP.GE.U32.AND P0, PT, R6, UR5, PT ;  /* 0x0000000506007c0c */ /* 0x000fda000bf06070 */
[----:B------:R-:W0:Y:S01]  /*0ce0*/  @!P0 S2R R9, SR_CgaCtaId ;  /* 0x0000000000098919 */ /* 0x000e220000008800 */
[----:B------:R-:W-:-:S04]  /*0cf0*/  @!P0 MOV R8, 0x400 ;  /* 0x0000040000088802 */ /* 0x000fc80000000f00 */
[----:B0-----:R-:W-:-:S05]  /*0d00*/  @!P0 LEA R9, R9, R8, 0x18 ;  /* 0x0000000809098211 */ /* 0x001fca00078ec0ff */
[----:B------:R-:W-:-:S05]  /*0d10*/  @!P0 IMAD R9, R6, 0x10, R9 ;  /* 0x0000001006098824 */ /* 0x000fca00078e0209 */
[----:B------:R3:W4:Y:S04]  /*0d20*/  @!P0 LDS R7, [R9+0x8] ;  /* 0x0000080009078984 */ /* 0x0007280000000800 */
[----:B------:R3:W0:Y:S02]  /*0d30*/  @!P0 LDS.64 R10, [R9] ;  /* 0x00000000090a8984 */ /* 0x0006240000000a00 */
.L_x_9:
[----:B------:R-:W-:Y:S05]  /*0d40*/  BSYNC.RECONVERGENT B0 ;  /* 0x0000000000007941 */ /* 0x000fea0003800200 */
.L_x_7:
[----:B------:R-:W-:Y:S01]  /*0d50*/  BAR.SYNC.DEFER_BLOCKING 0x0 ;  /* 0x0000000000007b1d */ /* 0x000fe20000010000 */
[----:B------:R-:W-:-:S13]  /*0d60*/  ISETP.GE.U32.AND P0, PT, R6, UR5, PT ;  /* 0x0000000506007c0c */ /* 0x000fda000bf06070 */
[----:B---3--:R-:W3:Y:S01]  /*0d70*/  @!P0 S2R R9, SR_CgaCtaId ;  /* 0x0000000000098919 */ /* 0x008ee20000008800 */
[----:B------:R-:W-:-:S04]  /*0d80*/  @!P0 MOV R8, 0x400 ;  /* 0x0000040000088802 */ /* 0x000fc80000000f00 */
[----:B---3--:R-:W-:-:S05]  /*0d90*/  @!P0 LEA R9, R9, R8, 0x18 ;  /* 0x0000000809098211 */ /* 0x008fca00078ec0ff */
[----:B------:R-:W-:-:S05]  /*0da0*/  @!P0 IMAD R6, R6, 0x8, R9 ;  /* 0x0000000806068824 */ /* 0x000fca00078e0209 */
[----:B-12-4-:R1:W-:Y:S04]  /*0db0*/  @!P0 STS [R6+0x8], R7 ;  /* 0x0000080706008388 */ /* 0x0163e80000000800 */
[----:B0-----:R1:W-:Y:S01]  /*0dc0*/  @!P0 STS.64 [R6], R10 ;  /* 0x0000000a06008388 */ /* 0x0013e20000000a00 */
[----:B------:R-:W-:Y:S06]  /*0dd0*/  BAR.SYNC.DEFER_BLOCKING 0x0 ;  /* 0x0000000000007b1d */ /* 0x000fec0000010000 */
[----:B------:R-:W-:Y:S05]  /*0de0*/  @P1 BRA `(.L_x_10) ;  /* 0xfffffffc006c1947 */ /* 0x000fea000383ffff */
[----:B------:R-:W-:Y:S02]  /*0df0*/  UISETP.GT.U32.AND UP0, UPT, UR5, 0x2, UPT ;  /* 0x000000020500788c */ /* 0x000fe4000bf04070 */
[----:B------:R-:W-:-:S04]  /*0e00*/  UIADD3 UR6, UPT, UPT, UR5, 0x1, URZ ;  /* 0x0000000105067890 */ /* 0x000fc8000fffe0ff */
[----:B------:R-:W-:-:S07]  /*0e10*/  USHF.R.U32.HI UR6, URZ, 0x1, UR6 ;  /* 0x00000001ff067899 */ /* 0x000fce0008011606 */
[----:B------:R-:W-:Y:S01]  /*0e20*/  UMOV UR5, UR6 ;  /* 0x0000000600057c82 */ /* 0x000fe20008000000 */
[----:B------:R-:W-:Y:S05]  /*0e30*/  BRA.U UP0, `(.L_x_11) ;  /* 0xfffffffd00547547 */ /* 0x000fea000b83ffff */
[----:B------:R-:W-:-:S07]  /*0e40*/  IMAD.U32 R19, RZ, RZ, UR8 ;  /* 0x00000008ff137e24 */ /* 0x000fce000f8e00ff */
.L_x_6:
[----:B------:R-:W-:Y:S01]  /*0e50*/  ISETP.NE.AND P0, PT, R0, RZ, PT ;  /* 0x000000ff0000720c */ /* 0x000fe20003f05270 */
[----:B------:R-:W-:-:S12]  /*0e60*/  BSSY.RECONVERGENT B0, `(.L_x_12) ;  /* 0x000000b000007945 */ /* 0x000fd80003800200 */
[----:B------:R-:W-:Y:S05]  /*0e70*/  @P0 BRA `(.L_x_13) ;  /* 0x0000000000240947 */ /* 0x000fea0003800000 */
[----:B------:R-:W0:Y:S01]  /*0e80*/  S2UR UR6, SR_CgaCtaId ;  /* 0x00000000000679c3 */ /* 0x000e220000008800 */
[----:B------:R-:W-:-:S07]  /*0e90*/  UMOV UR5, 0x400 ;  /* 0x0000040000057882 */ /* 0x000fce0000000000 */
[----:B------:R-:W2:Y:S01]  /*0ea0*/  LDC.64 R12, c[0x0][0x3a0] ;  /* 0x0000e800ff0c7b82 */ /* 0x000ea20000000a00 */
[----:B0-----:R-:W-:Y:S01]  /*0eb0*/  ULEA UR5, UR6, UR5, 0x18 ;  /* 0x0000000506057291 */ /* 0x001fe2000f8ec0ff */
[----:B--2---:R-:W-:-:S08]  /*0ec0*/  IMAD.WIDE.U32 R12, R2, 0x10, R12 ;  /* 0x00000010020c7825 */ /* 0x004fd000078e000c */
[----:B------:R-:W0:Y:S04]  /*0ed0*/  LDS.64 R8, [UR5] ;  /* 0x00000005ff087984 */ /* 0x000e280008000a00 */
[----:B------:R-:W2:Y:S04]  /*0ee0*/  LDS R15, [UR5+0x8] ;  /* 0x00000805ff0f7984 */ /* 0x000ea80008000800 */
[----:B0-----:R0:W-:Y:S04]  /*0ef0*/  STG.E.64 desc[UR10][R12.64], R8 ;  /* 0x000000080c007986 */ /* 0x0011e8000c101b0a */
[----:B--2---:R0:W-:Y:S02]  /*0f00*/  STG.E desc[UR10][R12.64+0x8], R15 ;  /* 0x0000080f0c007986 */ /* 0x0041e4000c10190a */
.L_x_13:
[----:B------:R-:W-:Y:S05]  /*0f10*/  BSYNC.RECONVERGENT B0 ;  /* 0x0000000000007941 */ /* 0x000fea0003800200 */
.L_x_12:
[----:B------:R-:W-:Y:S01]  /*0f20*/  BAR.SYNC.DEFER_BLOCKING 0x0 ;  /* 0x0000000000007b1d */ /* 0x000fe20000010000 */
[----:B------:R-:W-:Y:S01]  /*0f30*/  UIADD3 UR4, UPT, UPT, -UR7, UR4, URZ ;  /* 0x0000000407047290 */ /* 0x000fe2000fffe1ff */
[----:B------:R-:W-:Y:S02]  /*0f40*/  VIADD R2, R2, 0x1 ;  /* 0x0000000102027836 */ /* 0x000fe40000000000 */
[----:B------:R-:W-:Y:S01]  /*0f50*/  IMAD.MOV.U32 R14, RZ, RZ, R19 ;  /* 0x000000ffff0e7224 */ /* 0x000fe200078e0013 */
[----:B------:R-:W-:-:S09]  /*0f60*/  UISETP.NE.AND UP0, UPT, UR4, URZ, UPT ;  /* 0x000000ff0400728c */ /* 0x000fd2000bf05270 */
[----:B------:R-:W-:Y:S05]  /*0f70*/  BRA.U UP0, `(.L_x_14) ;  /* 0xfffffff100547547 */ /* 0x000fea000b83ffff */
.L_x_0:
[----:B------:R-:W-:-:S04]  /*0f80*/  IADD3 R3, PT, PT, R2, 0x1ff, RZ ;  /* 0x000001ff02037810 */ /* 0x000fc80007ffe0ff */
[----:B------:R-:W-:Y:S02]  /*0f90*/  ISETP.GE.U32.AND P0, PT, R3, 0x200, PT ;  /* 0x000002000300780c */ /* 0x000fe40003f06070 */
[----:B------:R-:W-:-:S11]  /*0fa0*/  SHF.R.U32.HI R4, RZ, 0x9, R3 ;  /* 0x00000009ff047819 */ /* 0x000fd60000011603 */
[----:B------:R-:W-:Y:S05]  /*0fb0*/  @!P0 BRA `(.L_x_15) ;  /* 0x0000000800b08947 */ /* 0x000fea0003800000 */
[C---:B------:R-:W-:Y:S01]  /*0fc0*/  VIADD R5, R4.reuse, 0xffffffff ;  /* 0xffffffff04057836 */ /* 0x040fe20000000000 */
[----:B-1----:R-:W-:Y:S01]  /*0fd0*/  LOP3.LUT R6, R4, 0x3, RZ, 0xc0, !PT ;  /* 0x0000000304067812 */ /* 0x002fe200078ec0ff */
[----:B0-----:R-:W-:-:S03]  /*0fe0*/  IMAD.MOV.U32 R8, RZ, RZ, RZ ;  /* 0x000000ffff087224 */ /* 0x001fc600078e00ff */
[----:B------:R-:W-:Y:S01]  /*0ff0*/  ISETP.GE.U32.AND P0, PT, R5, 0x3, PT ;  /* 0x000000030500780c */ /* 0x000fe20003f06070 */
[----:B------:R-:W-:-:S12]  /*1000*/  IMAD.SHL.U32 R5, R0, 0x2, RZ ;  /* 0x0000000200057824 */ /* 0x000fd800078e00ff */
[----:B------:R-:W-:Y:S05]  /*1010*/  @!P0 BRA `(.L_x_16) ;  /* 0x00000008002c8947 */ /* 0x000fea0003800000 */
[C---:B------:R-:W-:Y:S01]  /*1020*/  VIADD R7, R5.reuse, 0x200 ;  /* 0x0000020005077836 */ /* 0x040fe20000000000 */
[C---:B------:R-:W-:Y:S01]  /*1030*/  IADD3 R27, PT, PT, R5.reuse, 0x400, RZ ;  /* 0x00000400051b7810 */ /* 0x040fe20007ffe0ff */
[----:B------:R-:W-:-:S03]  /*1040*/  VIADD R9, R5, 0x201 ;  /* 0x0000020105097836 */ /* 0x000fc60000000000 */
[-C--:B------:R-:W-:Y:S02]  /*1050*/  ISETP.GE.U32.AND P6, PT, R7, R2.reuse, PT ;  /* 0x000000020700720c */ /* 0x080fe40003fc6070 */
[-C--:B------:R-:W-:Y:S02]  /*1060*/  ISETP.GE.U32.AND P0, PT, R9, R2.reuse, PT ;  /* 0x000000020900720c */ /* 0x080fe40003f06070 */
[----:B------:R-:W-:-:S09]  /*1070*/  ISETP.GE.U32.AND P1, PT, R27, R2, PT ;  /* 0x000000021b00720c */ /* 0x000fd20003f26070 */
[----:B------:R-:W0:Y:S08]  /*1080*/  @!P6 LDC.64 R14, c[0x0][0x3a0] ;  /* 0x0000e800ff0eeb82 */ /* 0x000e300000000a00 */
[----:B------:R-:W1:Y:S08]  /*1090*/  @!P0 LDC.64 R8, c[0x0][0x3a0] ;  /* 0x0000e800ff088b82 */ /* 0x000e700000000a00 */
[----:B------:R-:W2:Y:S01]  /*10a0*/  @!P1 LDC.64 R10, c[0x0][0x3a0] ;  /* 0x0000e800ff0a9b82 */ /* 0x000ea20000000a00 */
[----:B0-----:R-:W-:-:S05]  /*10b0*/  @!P6 IMAD.WIDE.U32 R14, R7, 0x10, R14 ;  /* 0x00000010070ee825 */ /* 0x001fca00078e000e */
[----:B------:R-:W3:Y:S04]  /*10c0*/  @!P6 LDG.E.64 R22, desc[UR10][R14.64] ;  /* 0x0000000a0e16e981 */ /* 0x000ee8000c1e1b00 */
[----:B------:R0:W4:Y:S01]  /*10d0*/  @!P6 LDG.E R24, desc[UR10][R14.64+0x8] ;  /* 0x0000080a0e18e981 */ /* 0x000122000c1e1900 */
[----:B-1----:R-:W-:-:S05]  /*10e0*/  @!P0 IMAD.WIDE.U32 R8, R7, 0x10, R8 ;  /* 0x0000001007088825 */ /* 0x002fca00078e0008 */
[----:B------:R-:W5:Y:S01]  /*10f0*/  @!P0 LDG.E.64 R28, desc[UR10][R8.64] ;  /* 0x0000000a081c8981 */ /* 0x000f62000c1e1b00 */
[----:B--2---:R-:W-:-:S05]  /*1100*/  @!P1 IMAD.WIDE.U32 R10, R27, 0x10, R10 ;  /* 0x000000101b0a9825 */ /* 0x004fca00078e000a */
[----:B------:R-:W2:Y:S01]  /*1110*/  @!P1 LDG.E.64 R12, desc[UR10][R10.64] ;  /* 0x0000000a0a0c9981 */ /* 0x000ea2000c1e1b00 */
[----:B------:R-:W1:Y:S01]  /*1120*/  S2UR UR5, SR_CgaCtaId ;  /* 0x00000000000579c3 */ /* 0x000e620000008800 */
[----:B------:R-:W-:Y:S01]  /*1130*/  UMOV UR4, 0x400 ;  /* 0x0000040000047882 */ /* 0x000fe20000000000 */
[C---:B------:R-:W-:Y:S01]  /*1140*/  VIADD R25, R5.reuse, 0x600 ;  /* 0x0000060005197836 */ /* 0x040fe20000000000 */
[CC--:B------:R-:W-:Y:S01]  /*1150*/  ISETP.GE.U32.AND P4, PT, R5.reuse, R2.reuse, PT ;  /* 0x000000020500720c */ /* 0x0c0fe20003f86070 */
[C---:B------:R-:W-:Y:S01]  /*1160*/  VIADD R17, R5.reuse, 0x401 ;  /* 0x0000040105117836 */ /* 0x040fe20000000000 */
[----:B------:R-:W2:Y:S01]  /*1170*/  @!P0 LDG.E R8, desc[UR10][R8.64+0x8] ;  /* 0x0000080a08088981 */ /* 0x000ea2000c1e1900 */
[----:B------:R-:W-:Y:S01]  /*1180*/  VIADD R19, R5, 0x601 ;  /* 0x0000060105137836 */ /* 0x000fe20000000000 */
[-C--:B------:R-:W-:Y:S01]  /*1190*/  ISETP.GE.U32.AND P5, PT, R25, R2.reuse, PT ;  /* 0x000000021900720c */ /* 0x080fe20003fa6070 */
[----:B0-----:R-:W-:Y:S01]  /*11a0*/  VIADD R15, R5, 0x1 ;  /* 0x00000001050f7836 */ /* 0x001fe20000000000 */
[-C--:B------:R-:W-:Y:S01]  /*11b0*/  ISETP.GE.U32.AND P2, PT, R17, R2.reuse, PT ;  /* 0x000000021100720c */ /* 0x080fe20003f46070 */
[----:B------:R-:W2:Y:S01]  /*11c0*/  @!P1 LDG.E R10, desc[UR10][R10.64+0x8] ;  /* 0x0000080a0a0a9981 */ /* 0x000ea2000c1e1900 */
[----:B------:R-:W-:-:S05]  /*11d0*/  ISETP.GE.U32.AND P3, PT, R19, R2, PT ;  /* 0x000000021300720c */ /* 0x000fca0003f66070 */
[----:B------:R-:W0:Y:S01]  /*11e0*/  @!P4 LDC.64 R16, c[0x0][0x3a0] ;  /* 0x0000e800ff10cb82 */ /* 0x000e220000000a00 */
[----:B-1----:R-:W-:-:S07]  /*11f0*/  ULEA UR4, UR5, UR4, 0x18 ;  /* 0x0000000405047291 */ /* 0x002fce000f8ec0ff */
[----:B------:R-:W1:Y:S01]  /*1200*/  @!P5 LDC.64 R18, c[0x0][0x3a0] ;  /* 0x0000e800ff12db82 */ /* 0x000e620000000a00 */
[----:B------:R-:W-:-:S07]  /*1210*/  LEA R7, R0, UR4, 0x5 ;  /* 0x0000000400077c11 */ /* 0x000fce000f8e28ff */
[----:B------:R-:W1:Y:S01]  /*1220*/  @!P3 LDC.64 R20, c[0x0][0x3a0] ;  /* 0x0000e800ff14bb82 */ /* 0x000e620000000a00 */
[----:B0-----:R-:W-:-:S05]  /*1230*/  @!P4 IMAD.WIDE.U32 R16, R5, 0x10, R16 ;  /* 0x000000100510c825 */ /* 0x001fca00078e0010 */
[----:B------:R-:W2:Y:S01]  /*1240*/  @!P4 LDG.E R11, desc[UR10][R16.64+0x8] ;  /* 0x0000080a100bc981 */ /* 0x000ea2000c1e1900 */
[----:B-1----:R-:W-:-:S04]  /*1250*/  @!P5 IMAD.WIDE.U32 R18, R25, 0x10, R18 ;  /* 0x000000101912d825 */ /* 0x002fc800078e0012 */
[----:B------:R-:W-:Y:S01]  /*1260*/  @!P3 IMAD.WIDE.U32 R20, R25, 0x10, R20 ;  /* 0x000000101914b825 */ /* 0x000fe200078e0014 */
[----:B---3--:R0:W-:Y:S04]  /*1270*/  @!P6 STS.64 [R7+0x2000], R22 ;  /* 0x002000160700e388 */ /* 0x0081e80000000a00 */
[----:B----4-:R-:W-:Y:S01]  /*1280*/  @!P6 STS [R7+0x2008], R24 ;  /* 0x002008180700e388 */ /* 0x010fe20000000800 */
[----:B------:R-:W-:Y:S02]  /*1290*/  ISETP.GE.U32.AND P6, PT, R15, R2, PT ;  /* 0x000000020f00720c */ /* 0x000fe40003fc6070 */
[----:B------:R-:W1:Y:S01]  /*12a0*/  @!P2 LDC.64 R14, c[0x0][0x3a0] ;  /* 0x0000e800ff0eab82 */ /* 0x000e620000000a00 */
[----:B-----5:R3:W-:Y:S10]  /*12b0*/  @!P0 STS.64 [R7+0x2010], R28 ;  /* 0x0020101c07008388 */ /* 0x0207f40000000a00 */
[----:B0-----:R-:W0:Y:S01]  /*12c0*/  @!P6 LDC.64 R22, c[0x0][0x3a0] ;  /* 0x0000e800ff16eb82 */ /* 0x001e220000000a00 */
[----:B--2---:R2:W-:Y:S04]  /*12d0*/  @!P1 STS.64 [R7+0x4000], R12 ;  /* 0x0040000c07009388 */ /* 0x0045e80000000a00 */
[----:B---3--:R-:W3:Y:S01]  /*12e0*/  @!P5 LDG.E.64 R28, desc[UR10][R18.64] ;  /* 0x0000000a121cd981 */ /* 0x008ee2000c1e1b00 */
[----:B-1----:R-:W-:-:S03]  /*12f0*/  @!P2 IMAD.WIDE.U32 R14, R27, 0x10, R14 ;  /* 0x000000101b0ea825 */ /* 0x002fc600078e000e */
[----:B------:R-:W4:Y:S04]  /*1300*/  @!P4 LDG.E.64 R26, desc[UR10][R16.64] ;  /* 0x0000000a101ac981 */ /* 0x000f28000c1e1b00 */
[----:B------:R-:W5:Y:S04]  /*1310*/  @!P2 LDG.E R9, desc[UR10][R14.64+0x8] ;  /* 0x0000080a0e09a981 */ /* 0x000f68000c1e1900 */
[----:B------:R-:W5:Y:S01]  /*1320*/  @!P2 LDG.E.64 R24, desc[UR10][R14.64] ;  /* 0x0000000a0e18a981 */ /* 0x000f62000c1e1b00 */
[----:B0-----:R-:W-:-:S03]  /*1330*/  @!P6 IMAD.WIDE.U32 R22, R5, 0x10, R22 ;  /* 0x000000100516e825 */ /* 0x001fc600078e0016 */
[----:B------:R-:W5:Y:S04]  /*1340*/  @!P5 LDG.E R16, desc[UR10][R18.64+0x8] ;  /* 0x0000080a1210d981 */ /* 0x000f68000c1e1900 */
[----:B--2---:R-:W2:Y:S04]  /*1350*/  @!P6 LDG.E.64 R12, desc[UR10][R22.64] ;  /* 0x0000000a160ce981 */ /* 0x004ea8000c1e1b00 */
[----:B------:R-:W2:Y:S04]  /*1360*/  @!P6 LDG.E R14, desc[UR10][R22.64+0x8] ;  /* 0x0000080a160ee981 */ /* 0x000ea8000c1e1900 */
[----:B------:R-:W2:Y:S04]  /*1370*/  @!P3 LDG.E R18, desc[UR10][R20.64+0x8] ;  /* 0x0000080a1412b981 */ /* 0x000ea8000c1e1900 */
[----:B------:R-:W2:Y:S04]  /*1380*/  @!P3 LDG.E.64 R20, desc[UR10][R20.64] ;  /* 0x0000000a1414b981 */ /* 0x000ea8000c1e1b00 */
[----:B------:R0:W-:Y:S04]  /*1390*/  @!P0 STS [R7+0x2018], R8 ;  /* 0x0020180807008388 */ /* 0x0001e80000000800 */
[----:B------:R1:W-:Y:S04]  /*13a0*/  @!P1 STS [R7+0x4008], R10 ;  /* 0x0040080a07009388 */ /* 0x0003e80000000800 */
[----:B------:R1:W-:Y:S01]  /*13b0*/  @!P4 STS [R7+0x8], R11 ;  /* 0x0000080b0700c388 */ /* 0x0003e20000000800 */
[----:B0-----:R-:W-:-:S04]  /*13c0*/  LOP3.LUT R8, R4, 0x7ffffc, RZ, 0xc0, !PT ;  /* 0x007ffffc04087812 */ /* 0x001fc800078ec0ff */
[----:B------:R-:W-:Y:S01]  /*13d0*/  ISETP.NE.AND P0, PT, R8, 0x4, PT ;  /* 0x000000040800780c */ /* 0x000fe20003f05270 */
[----:B---3--:R1:W-:Y:S04]  /*13e0*/  @!P5 STS.64 [R7+0x6000], R28 ;  /* 0x0060001c0700d388 */ /* 0x0083e80000000a00 */
[----:B----4-:R1:W-:Y:S04]  /*13f0*/  @!P4 STS.64 [R7], R26 ;  /* 0x0000001a0700c388 */ /* 0x0103e80000000a00 */
[----:B-----5:R1:W-:Y:S04]  /*1400*/  @!P2 STS [R7+0x4018], R9 ;  /* 0x004018090700a388 */ /* 0x0203e80000000800 */
[----:B------:R1:W-:Y:S04]  /*1410*/  @!P2 STS.64 [R7+0x4010], R24 ;  /* 0x004010180700a388 */ /* 0x0003e80000000a00 */
[----:B------:R1:W-:Y:S04]  /*1420*/  @!P5 STS [R7+0x6008], R16 ;  /* 0x006008100700d388 */ /* 0x0003e80000000800 */
[----:B--2---:R1:W-:Y:S04]  /*1430*/  @!P6 STS.64 [R7+0x10], R12 ;  /* 0x0000100c0700e388 */ /* 0x0043e80000000a00 */
[----:B------:R1:W-:Y:S04]  /*1440*/  @!P6 STS [R7+0x18], R14 ;  /* 0x0000180e0700e388 */ /* 0x0003e80000000800 */
[----:B------:R1:W-:Y:S04]  /*1450*/  @!P3 STS [R7+0x6018], R18 ;  /* 0x006018120700b388 */ /* 0x0003e80000000800 */
[----:B------:R1:W-:Y:S01]  /*1460*/  @!P3 STS.64 [R7+0x6010], R20 ;  /* 0x006010140700b388 */ /* 0x0003e20000000a00 */
[----:B------:R-:W-:Y:S05]  /*1470*/  @!P0 BRA `(.L_x_16) ;  /* 0x0000000400148947 */ /* 0x000fea0003800000 */
[----:B-1----:R-:W-:-:S07]  /*1480*/  IMAD.MOV.U32 R7, RZ, RZ, 0x4 ;  /* 0x00000004ff077424 */ /* 0x002fce00078e00ff */
.L_x_17:
[----:B0-----:R-:W-:-:S05]  /*1490*/  LEA R25, R7, R5, 0x9 ;  /* 0x0000000507197211 */ /* 0x001fca00078e48ff */
[C---:B------:R-:W-:Y:S02]  /*14a0*/  VIADD R11, R25.reuse, 0x200 ;  /* 0x00000200190b7836 */ /* 0x040fe40000000000 */
[C---:B------:R-:W-:Y:S02]  /*14b0*/  VIADD R27, R25.reuse, 0x400 ;  /* 0x00000400191b7836 */ /* 0x040fe40000000000 */
[----:B------:R-:W-:Y:S01]  /*14c0*/  VIADD R9, R25, 0x201 ;  /* 0x0000020119097836 */ /* 0x000fe20000000000 */
        /* <DEDUP_REMOVED lines=9> */
[----:B-1----:R-:W-:-:S04]  /*1560*/  @!P3 IMAD.WIDE.U32 R20, R27, 0x10, R20 ;  /* 0x000000101b14b825 */ /* 0x002fc800078e0014 */
[C---:B------:R-:W-:Y:S01]  /*1570*/  VIADD R13, R25.reuse, 0x401 ;  /* 0x00000401190d7836 */ /* 0x040fe20000000000 */
[----:B------:R-:W-:Y:S01]  /*1580*/  LEA R9, R25, UR4, 0x4 ;  /* 0x0000000419097c11 */ /* 0x000fe2000f8e20ff */
[----:B--2---:R-:W-:Y:S01]  /*1590*/  @!P4 IMAD.WIDE.U32 R14, R11, 0x10, R14 ;  /* 0x000000100b0ec825 */ /* 0x004fe200078e000e */
[CC--:B------:R-:W-:Y:S01]  /*15a0*/  ISETP.GE.U32.AND P1, PT, R25.reuse, R2.reuse, PT ;  /* 0x000000021900720c */ /* 0x0c0fe20003f26070 */
[----:B------:R-:W2:Y:S04]  /*15b0*/  @!P3 LDG.E.64 R10, desc[UR10][R20.64] ;  /* 0x0000000a140ab981 */ /* 0x000ea8000c1e1b00 */
[----:B------:R-:W5:Y:S04]  /*15c0*/  @!P4 LDG.E.64 R28, desc[UR10][R14.64] ;  /* 0x0000000a0e1cc981 */ /* 0x000f68000c1e1b00 */
[----:B------:R1:W5:Y:S01]  /*15d0*/  @!P4 LDG.E R12, desc[UR10][R14.64+0x8] ;  /* 0x0000080a0e0cc981 */ /* 0x000362000c1e1900 */
[----:B------:R-:W-:Y:S01]  /*15e0*/  VIADD R23, R25, 0x1 ;  /* 0x0000000119177836 */ /* 0x000fe20000000000 */
[-C--:B------:R-:W-:Y:S01]  /*15f0*/  ISETP.GE.U32.AND P2, PT, R13, R2.reuse, PT ;  /* 0x000000020d00720c */ /* 0x080fe20003f46070 */
[C---:B0-----:R-:W-:Y:S01]  /*1600*/  VIADD R17, R25.reuse, 0x601 ;  /* 0x0000060119117836 */ /* 0x041fe20000000000 */
[----:B------:R-:W-:Y:S01]  /*1610*/  IADD3 R13, PT, PT, R25, 0x600, RZ ;  /* 0x00000600190d7810 */ /* 0x000fe20007ffe0ff */
[----:B------:R-:W5:Y:S01]  /*1620*/  @!P3 LDG.E R26, desc[UR10][R20.64+0x8] ;  /* 0x0000080a141ab981 */ /* 0x000f62000c1e1900 */
[----:B------:R-:W-:-:S02]  /*1630*/  ISETP.GE.U32.AND P0, PT, R23, R2, PT ;  /* 0x000000021700720c */ /* 0x000fc40003f06070 */
[----:B------:R-:W-:Y:S01]  /*1640*/  ISETP.GE.U32.AND P6, PT, R17, R2, PT ;  /* 0x000000021100720c */ /* 0x000fe20003fc6070 */
[----:B-1----:R-:W0:Y:S08]  /*1650*/  @!P1 LDC.64 R14, c[0x0][0x3a0] ;  /* 0x0000e800ff0e9b82 */ /* 0x002e300000000a00 */
[----:B------:R-:W1:Y:S08]  /*1660*/  @!P2 LDC.64 R16, c[0x0][0x3a0] ;  /* 0x0000e800ff10ab82 */ /* 0x000e700000000a00 */
[----:B------:R-:W1:Y:S01]  /*1670*/  @!P0 LDC.64 R22, c[0x0][0x3a0] ;  /* 0x0000e800ff168b82 */ /* 0x000e620000000a00 */
[----:B0-----:R-:W-:-:S04]  /*1680*/  @!P1 IMAD.WIDE.U32 R14, R25, 0x10, R14 ;  /* 0x00000010190e9825 */ /* 0x001fc800078e000e */
[----:B-1----:R-:W-:Y:S02]  /*1690*/  @!P2 IMAD.WIDE.U32 R16, R27, 0x10, R16 ;  /* 0x000000101b10a825 */ /* 0x002fe400078e0010 */
[----:B------:R-:W5:Y:S02]  /*16a0*/  @!P1 LDG.E R27, desc[UR10][R14.64+0x8] ;  /* 0x0000080a0e1b9981 */ /* 0x000f64000c1e1900 */
[----:B------:R-:W-:Y:S02]  /*16b0*/  @!P0 IMAD.WIDE.U32 R22, R25, 0x10, R22 ;  /* 0x0000001019168825 */ /* 0x000fe400078e0016 */
[----:B------:R-:W5:Y:S04]  /*16c0*/  @!P1 LDG.E.64 R14, desc[UR10][R14.64] ;  /* 0x0000000a0e0e9981 */ /* 0x000f68000c1e1b00 */
[----:B---3--:R0:W-:Y:S04]  /*16d0*/  @!P5 STS.64 [R9+0x2000], R18 ;  /* 0x002000120900d388 */ /* 0x0081e80000000a00 */
[----:B----4-:R-:W-:Y:S01]  /*16e0*/  @!P5 STS [R9+0x2008], R24 ;  /* 0x002008180900d388 */ /* 0x010fe20000000800 */
[----:B------:R-:W-:-:S03]  /*16f0*/  ISETP.GE.U32.AND P5, PT, R13, R2, PT ;  /* 0x000000020d00720c */ /* 0x000fc60003fa6070 */
[----:B--2---:R1:W-:Y:S10]  /*1700*/  @!P3 STS.64 [R9+0x4000], R10 ;  /* 0x0040000a0900b388 */ /* 0x0043f40000000a00 */
[----:B0-----:R-:W0:Y:S08]  /*1710*/  @!P5 LDC.64 R18, c[0x0][0x3a0] ;  /* 0x0000e800ff12db82 */ /* 0x001e300000000a00 */
[----:B-1----:R-:W1:Y:S01]  /*1720*/  @!P6 LDC.64 R10, c[0x0][0x3a0] ;  /* 0x0000e800ff0aeb82 */ /* 0x002e620000000a00 */
[----:B-----5:R2:W-:Y:S04]  /*1730*/  @!P4 STS.64 [R9+0x2010], R28 ;  /* 0x0020101c0900c388 */ /* 0x0205e80000000a00 */
[----:B------:R3:W-:Y:S04]  /*1740*/  @!P4 STS [R9+0x2018], R12 ;  /* 0x0020180c0900c388 */ /* 0x0007e80000000800 */
[----:B--2---:R-:W2:Y:S01]  /*1750*/  @!P0 LDG.E R29, desc[UR10][R22.64+0x8] ;  /* 0x0000080a161d8981 */ /* 0x004ea2000c1e1900 */
[----:B0-----:R-:W-:-:S03]  /*1760*/  @!P5 IMAD.WIDE.U32 R18, R13, 0x10, R18 ;  /* 0x000000100d12d825 */ /* 0x001fc600078e0012 */
[----:B------:R-:W4:Y:S04]  /*1770*/  @!P2 LDG.E R28, desc[UR10][R16.64+0x8] ;  /* 0x0000080a101ca981 */ /* 0x000f28000c1e1900 */
[----:B------:R-:W5:Y:S01]  /*1780*/  @!P5 LDG.E.64 R20, desc[UR10][R18.64] ;  /* 0x0000000a1214d981 */ /* 0x000f62000c1e1b00 */
[----:B-1----:R-:W-:-:S03]  /*1790*/  @!P6 IMAD.WIDE.U32 R10, R13, 0x10, R10 ;  /* 0x000000100d0ae825 */ /* 0x002fc600078e000a */
[----:B---3--:R-:W3:Y:S04]  /*17a0*/  @!P0 LDG.E.64 R12, desc[UR10][R22.64] ;  /* 0x0000000a160c8981 */ /* 0x008ee8000c1e1b00 */
[----:B------:R-:W3:Y:S04]  /*17b0*/  @!P2 LDG.E.64 R16, desc[UR10][R16.64] ;  /* 0x0000000a1010a981 */ /* 0x000ee8000c1e1b00 */
[----:B------:R-:W3:Y:S04]  /*17c0*/  @!P6 LDG.E.64 R24, desc[UR10][R10.64] ;  /* 0x0000000a0a18e981 */ /* 0x000ee8000c1e1b00 */
[----:B------:R-:W3:Y:S04]  /*17d0*/  @!P5 LDG.E R22, desc[UR10][R18.64+0x8] ;  /* 0x0000080a1216d981 */ /* 0x000ee8000c1e1900 */
[----:B------:R-:W3:Y:S01]  /*17e0*/  @!P6 LDG.E R18, desc[UR10][R10.64+0x8] ;  /* 0x0000080a0a12e981 */ /* 0x000ee2000c1e1900 */
[----:B------:R-:W-:-:S03]  /*17f0*/  VIADD R7, R7, 0x4 ;  /* 0x0000000407077836 */ /* 0x000fc60000000000 */
[----:B------:R0:W-:Y:S04]  /*1800*/  @!P3 STS [R9+0x4008], R26 ;  /* 0x0040081a0900b388 */ /* 0x0001e80000000800 */
[----:B------:R0:W-:Y:S04]  /*1810*/  @!P1 STS.64 [R9], R14 ;  /* 0x0000000e09009388 */ /* 0x0001e80000000a00 */
[----:B------:R0:W-:Y:S04]  /*1820*/  @!P1 STS [R9+0x8], R27 ;  /* 0x0000081b09009388 */ /* 0x0001e80000000800 */
[----:B--2---:R0:W-:Y:S04]  /*1830*/  @!P0 STS [R9+0x18], R29 ;  /* 0x0000181d09008388 */ /* 0x0041e80000000800 */
[----:B----4-:R0:W-:Y:S04]  /*1840*/  @!P2 STS [R9+0x4018], R28 ;  /* 0x0040181c0900a388 */ /* 0x0101e80000000800 */
[----:B-----5:R0:W-:Y:S04]  /*1850*/  @!P5 STS.64 [R9+0x6000], R20 ;  /* 0x006000140900d388 */ /* 0x0201e80000000a00 */
[----:B---3--:R0:W-:Y:S04]  /*1860*/  @!P0 STS.64 [R9+0x10], R12 ;  /* 0x0000100c09008388 */ /* 0x0081e80000000a00 */
[----:B------:R0:W-:Y:S04]  /*1870*/  @!P2 STS.64 [R9+0x4010], R16 ;  /* 0x004010100900a388 */ /* 0x0001e80000000a00 */
[----:B------:R0:W-:Y:S04]  /*1880*/  @!P6 STS.64 [R9+0x6010], R24 ;  /* 0x006010180900e388 */ /* 0x0001e80000000a00 */
[----:B------:R0:W-:Y:S01]  /*1890*/  @!P5 STS [R9+0x6008], R22 ;  /* 0x006008160900d388 */ /* 0x0001e20000000800 */
[----:B------:R-:W-:-:S03]  /*18a0*/  ISETP.NE.AND P0, PT, R7, R8, PT ;  /* 0x000000080700720c */ /* 0x000fc60003f05270 */
[----:B------:R0:W-:Y:S10]  /*18b0*/  @!P6 STS [R9+0x6018], R18 ;  /* 0x006018120900e388 */ /* 0x0001f40000000800 */
[----:B------:R-:W-:Y:S05]  /*18c0*/  @P0 BRA `(.L_x_17) ;  /* 0xfffffff800f00947 */ /* 0x000fea000383ffff */
.L_x_16:
[----:B------:R-:W-:-:S13]  /*18d0*/  ISETP.NE.AND P0, PT, R6, RZ, PT ;  /* 0x000000ff0600720c */ /* 0x000fda0003f05270 */
[----:B------:R-:W-:Y:S05]  /*18e0*/  @!P0 BRA `(.L_x_15) ;  /* 0x0000000000648947 */ /* 0x000fea0003800000 */
[----:B------:R-:W2:Y:S01]  /*18f0*/  S2UR UR5, SR_CgaCtaId ;  /* 0x00000000000579c3 */ /* 0x000ea20000008800 */
[----:B------:R-:W-:Y:S02]  /*1900*/  UMOV UR4, 0x400 ;  /* 0x0000040000047882 */ /* 0x000fe40000000000 */
[----:B--2---:R-:W-:-:S03]  /*1910*/  ULEA UR5, UR5, UR4, 0x18 ;  /* 0x0000000405057291 */ /* 0x004fc6000f8ec0ff */
[----:B------:R-:W-:-:S09]  /*1920*/  UMOV UR4, URZ ;  /* 0x000000ff00047c82 */ /* 0x000fd20008000000 */
.L_x_18:
[----:B01----:R-:W-:-:S04]  /*1930*/  IMAD R9, R8, 0x200, R5 ;  /* 0x0000020008097824 */ /* 0x003fc800078e0205 */
[C---:B------:R-:W-:Y:S01]  /*1940*/  VIADD R7, R9.reuse, 0x1 ;  /* 0x0000000109077836 */ /* 0x040fe20000000000 */
[----:B------:R-:W-:-:S04]  /*1950*/  ISETP.GE.U32.AND P0, PT, R9, R2, PT ;  /* 0x000000020900720c */ /* 0x000fc80003f06070 */
[----:B------:R-:W-:-:S09]  /*1960*/  ISETP.GE.U32.AND P1, PT, R7, R2, PT ;  /* 0x000000020700720c */ /* 0x000fd20003f26070 */
[----:B------:R-:W0:Y:S08]  /*1970*/  @!P0 LDC.64 R12, c[0x0][0x3a0] ;  /* 0x0000e800ff0c8b82 */ /* 0x000e300000000a00 */
[----:B------:R-:W1:Y:S01]  /*1980*/  @!P1 LDC.64 R10, c[0x0][0x3a0] ;  /* 0x0000e800ff0a9b82 */ /* 0x000e620000000a00 */
[----:B0-----:R-:W-:-:S05]  /*1990*/  @!P0 IMAD.WIDE.U32 R12, R9, 0x10, R12 ;  /* 0x00000010090c8825 */ /* 0x001fca00078e000c */
[----:B------:R-:W2:Y:S01]  /*19a0*/  @!P0 LDG.E R7, desc[UR10][R12.64+0x8] ;  /* 0x0000080a0c078981 */ /* 0x000ea2000c1e1900 */
[----:B-1----:R-:W-:-:S03]  /*19b0*/  @!P1 IMAD.WIDE.U32 R14, R9, 0x10, R10 ;  /* 0x00000010090e9825 */ /* 0x002fc600078e000a */
[----:B------:R-:W3:Y:S04]  /*19c0*/  @!P0 LDG.E.64 R10, desc[UR10][R12.64] ;  /* 0x0000000a0c0a8981 */ /* 0x000ee8000c1e1b00 */
[----:B------:R-:W4:Y:S04]  /*19d0*/  @!P1 LDG.E.64 R16, desc[UR10][R14.64] ;  /* 0x0000000a0e109981 */ /* 0x000f28000c1e1b00 */
[----:B------:R-:W5:Y:S01]  /*19e0*/  @!P1 LDG.E R18, desc[UR10][R14.64+0x8] ;  /* 0x0000080a0e129981 */ /* 0x000f62000c1e1900 */
[----:B------:R-:W-:Y:S01]  /*19f0*/  LEA R9, R9, UR5, 0x4 ;  /* 0x0000000509097c11 */ /* 0x000fe2000f8e20ff */
[----:B------:R-:W-:Y:S01]  /*1a00*/  UIADD3 UR4, UPT, UPT, UR4, 0x1, URZ ;  /* 0x0000000104047890 */ /* 0x000fe2000fffe0ff */
[----:B------:R-:W-:-:S03]  /*1a10*/  IADD3 R8, PT, PT, R8, 0x1, RZ ;  /* 0x0000000108087810 */ /* 0x000fc60007ffe0ff */
[----:B--2---:R2:W-:Y:S04]  /*1a20*/  @!P0 STS [R9+0x8], R7 ;  /* 0x0000080709008388 */ /* 0x0045e80000000800 */
[----:B---3--:R2:W-:Y:S04]  /*1a30*/  @!P0 STS.64 [R9], R10 ;  /* 0x0000000a09008388 */ /* 0x0085e80000000a00 */
[----:B----4-:R2:W-:Y:S04]  /*1a40*/  @!P1 STS.64 [R9+0x10], R16 ;  /* 0x0000101009009388 */ /* 0x0105e80000000a00 */
[----:B-----5:R2:W-:Y:S01]  /*1a50*/  @!P1 STS [R9+0x18], R18 ;  /* 0x0000181209009388 */ /* 0x0205e20000000800 */
[----:B------:R-:W-:-:S13]  /*1a60*/  ISETP.NE.AND P0, PT, R6, UR4, PT ;  /* 0x0000000406007c0c */ /* 0x000fda000bf05270 */
[----:B--2---:R-:W-:Y:S05]  /*1a70*/  @P0 BRA `(.L_x_18) ;  /* 0xfffffffc00ac0947 */ /* 0x004fea000383ffff */
.L_x_15:
[----:B------:R-:W-:-:S13]  /*1a80*/  ISETP.GE.U32.AND P0, PT, R2, 0x2, PT ;  /* 0x000000020200780c */ /* 0x000fda0003f06070 */
[----:B------:R-:W-:Y:S05]  /*1a90*/  @!P0 BRA `(.L_x_19) ;  /* 0x0000000c001c8947 */ /* 0x000fea0003800000 */
[C---:B------:R-:W-:Y:S01]  /*1aa0*/  VIADD R5, R4.reuse, 0xffffffff ;  /* 0xffffffff04057836 */ /* 0x040fe20000000000 */
[----:B01----:R-:W-:Y:S01]  /*1ab0*/  LOP3.LUT R14, R4, 0x3, RZ, 0xc0, !PT ;  /* 0x00000003040e7812 */ /* 0x003fe200078ec0ff */
[----:B------:R-:W-:Y:S01]  /*1ac0*/  IMAD.SHL.U32 R7, R0, 0x2, RZ ;  /* 0x0000000200077824 */ /* 0x000fe200078e00ff */
[----:B------:R-:W-:Y:S02]  /*1ad0*/  LOP3.LUT R6, R4, 0x7ffffc, RZ, 0xc0, !PT ;  /* 0x007ffffc04067812 */ /* 0x000fe400078ec0ff */
[----:B------:R-:W-:-:S13]  /*1ae0*/  ISETP.GE.U32.AND P0, PT, R5, 0x3, PT ;  /* 0x000000030500780c */ /* 0x000fda0003f06070 */
.L_x_44:
[----:B------:R-:W-:-:S13]  /*1af0*/  ISETP.GE.U32.AND P1, PT, R3, 0x200, PT ;  /* 0x000002000300780c */ /* 0x000fda0003f26070 */
[----:B01-34-:R-:W-:Y:S05]  /*1b00*/  @!P1 BRA `(.L_x_20) ;  /* 0x0000000800f09947 */ /* 0x01bfea0003800000 */
[----:B------:R-:W-:Y:S01]  /*1b10*/  IMAD.MOV.U32 R10, RZ, RZ, RZ ;  /* 0x000000ffff0a7224 */ /* 0x000fe200078e00ff */
[----:B------:R-:W-:Y:S06]  /*1b20*/  @!P0 BRA `(.L_x_21) ;  /* 0x0000000400a08947 */ /* 0x000fec0003800000 */
[----:B------:R-:W0:Y:S01]  /*1b30*/  S2UR UR5, SR_CgaCtaId ;  /* 0x00000000000579c3 */ /* 0x000e220000008800 */
[----:B------:R-:W-:Y:S01]  /*1b40*/  IMAD.MOV.U32 R9, RZ, RZ, RZ ;  /* 0x000000ffff097224 */ /* 0x000fe200078e00ff */
[----:B------:R-:W-:Y:S02]  /*1b50*/  UMOV UR4, 0x400 ;  /* 0x0000040000047882 */ /* 0x000fe40000000000 */
[----:B0-----:R-:W-:-:S12]  /*1b60*/  ULEA UR4, UR5, UR4, 0x18 ;  /* 0x0000000405047291 */ /* 0x001fd8000f8ec0ff */
.L_x_34:
[C---:B0-----:R-:W-:Y:S01]  /*1b70*/  LEA R11, R9.reuse, R7, 0x9 ;  /* 0x00000007090b7211 */ /* 0x041fe200078e48ff */
[----:B------:R-:W-:Y:S01]  /*1b80*/  VIADD R9, R9, 0x4 ;  /* 0x0000000409097836 */ /* 0x000fe20000000000 */
[----:B------:R-:W-:Y:S02]  /*1b90*/  BSSY.RECONVERGENT B0, `(.L_x_22) ;  /* 0x0000011000007945 */ /* 0x000fe40003800200 */
[----:B------:R-:W-:Y:S02]  /*1ba0*/  VIADDMNMX.U32 R13, R11, 0x1, R11, !PT ;  /* 0x000000010b0d7846 */ /* 0x000fe4000780000b */
[----:B------:R-:W-:Y:S02]  /*1bb0*/  ISETP.NE.AND P1, PT, R9, R6, PT ;  /* 0x000000060900720c */ /* 0x000fe40003f25270 */
[----:B------:R-:W-:Y:S02]  /*1bc0*/  ISETP.GE.U32.AND P2, PT, R13, R2, PT ;  /* 0x000000020d00720c */ /* 0x000fe40003f46070 */
[----:B-1-34-:R-:W-:-:S11]  /*1bd0*/  LEA R10, R11, UR4, 0x4 ;  /* 0x000000040b0a7c11 */ /* 0x01afd6000f8e20ff */
[----:B------:R-:W-:Y:S05]  /*1be0*/  @P2 BRA `(.L_x_23) ;  /* 0x0000000000202947 */ /* 0x000fea0003800000 */
[----:B------:R-:W-:Y:S04]  /*1bf0*/  LDS.64 R4, [R10] ;  /* 0x000000000a047984 */ /* 0x000fe80000000a00 */
[----:B------:R-:W0:Y:S02]  /*1c00*/  LDS.64 R12, [R10+0x10] ;  /* 0x000010000a0c7984 */ /* 0x000e240000000a00 */
[----:B0-----:R-:W-:-:S14]  /*1c10*/  DSETP.GT.AND P2, PT, |R4|, |R12|, PT ;  /* 0x4000000c0400722a */ /* 0x001fdc0003f44200 */
[----:B------:R0:W1:Y:S01]  /*1c20*/  @P2 LDS R8, [R10+0x8] ;  /* 0x000008000a082984 */ /* 0x0000620000000800 */
[----:B------:R-:W-:Y:S02]  /*1c30*/  @!P2 IMAD.MOV.U32 R4, RZ, RZ, R12 ;  /* 0x000000ffff04a224 */ /* 0x000fe400078e000c */
[----:B------:R-:W-:Y:S01]  /*1c40*/  @!P2 IMAD.MOV.U32 R5, RZ, RZ, R13 ;  /* 0x000000ffff05a224 */ /* 0x000fe200078e000d */
[----:B------:R0:W2:Y:S01]  /*1c50*/  @!P2 LDS R8, [R10+0x18] ;  /* 0x000018000a08a984 */ /* 0x0000a20000000800 */
[----:B------:R-:W-:Y:S05]  /*1c60*/  BRA `(.L_x_24) ;  /* 0x00000000000c7947 */ /* 0x000fea0003800000 */
.L_x_23:
[----:B------:R-:W-:-:S13]  /*1c70*/  ISETP.GE.U32.AND P2, PT, R11, R2, PT ;  /* 0x000000020b00720c */ /* 0x000fda0003f46070 */
[----:B------:R3:W4:Y:S04]  /*1c80*/  @!P2 LDS R8, [R10+0x8] ;  /* 0x000008000a08a984 */ /* 0x0007280000000800 */
[----:B------:R3:W0:Y:S02]  /*1c90*/  @!P2 LDS.64 R4, [R10] ;  /* 0x000000000a04a984 */ /* 0x0006240000000a00 */
.L_x_24:
[----:B------:R-:W-:Y:S05]  /*1ca0*/  BSYNC.RECONVERGENT B0 ;  /* 0x0000000000007941 */ /* 0x000fea0003800200 */
.L_x_22:
[----:B------:R-:W-:Y:S01]  /*1cb0*/  BAR.SYNC.DEFER_BLOCKING 0x0 ;  /* 0x0000000000007b1d */ /* 0x000fe20000010000 */
[C---:B------:R-:W-:Y:S01]  /*1cc0*/  ISETP.GE.U32.AND P2, PT, R11.reuse, R2, PT ;  /* 0x000000020b00720c */ /* 0x040fe20003f46070 */
[----:B------:R-:W-:-:S04]  /*1cd0*/  VIADD R17, R11, 0x200 ;  /* 0x000002000b117836 */ /* 0x000fc80000000000 */
[----:B------:R-:W-:Y:S01]  /*1ce0*/  BSSY.RECONVERGENT B0, `(.L_x_25) ;  /* 0x0000014000007945 */ /* 0x000fe20003800200 */
[----:B------:R-:W-:-:S07]  /*1cf0*/  VIADDMNMX.U32 R15, R11, 0x201, R17, !PT ;  /* 0x000002010b0f7846 */ /* 0x000fce0007800011 */
[----:B------:R-:W-:-:S05]  /*1d00*/  @!P2 LEA R13, R11, UR4, 0x3 ;  /* 0x000000040b0dac11 */ /* 0x000fca000f8e18ff */
[----:B-12-4-:R1:W-:Y:S04]  /*1d10*/  @!P2 STS [R13+0x8], R8 ;  /* 0x000008080d00a388 */ /* 0x0163e80000000800 */
[----:B0-----:R1:W-:Y:S01]  /*1d20*/  @!P2 STS.64 [R13], R4 ;  /* 0x000000040d00a388 */ /* 0x0013e20000000a00 */
[----:B------:R-:W-:Y:S01]  /*1d30*/  BAR.SYNC.DEFER_BLOCKING 0x0 ;  /* 0x0000000000007b1d */ /* 0x000fe20000010000 */
[----:B------:R-:W-:-:S13]  /*1d40*/  ISETP.GE.U32.AND P2, PT, R15, R2, PT ;  /* 0x000000020f00720c */ /* 0x000fda0003f46070 */
[----:B-1----:R-:W-:Y:S05]  /*1d50*/  @!P2 BRA `(.L_x_26) ;  /* 0x000000000014a947 */ /* 0x002fea0003800000 */
[----:B------:R-:W-:-:S13]  /*1d60*/  ISETP.GE.U32.AND P2, PT, R17, R2, PT ;  /* 0x000000021100720c */ /* 0x000fda0003f46070 */
[----:B------:R-:W-:Y:S05]  /*1d70*/  @P2 BRA `(.L_x_27) ;  /* 0x0000000000282947 */ /* 0x000fea0003800000 */
[----:B------:R4:W0:Y:S04]  /*1d80*/  LDS R8, [R10+0x2008] ;  /* 0x002008000a087984 */ /* 0x0008280000000800 */
[----:B------:R4:W1:Y:S01]  /*1d90*/  LDS.64 R4, [R10+0x2000] ;  /* 0x002000000a047984 */ /* 0x0008620000000a00 */
[----:B------:R-:W-:Y:S05]  /*1da0*/  BRA `(.L_x_27) ;  /* 0x00000000001c7947 */ /* 0x000fea0003800000 */
.L_x_26:
[----:B------:R-:W-:Y:S04]  /*1db0*/  LDS.64 R12, [R10+0x2000] ;  /* 0x002000000a0c7984 */ /* 0x000fe80000000a00 */
[----:B------:R-:W0:Y:S02]  /*1dc0*/  LDS.64 R4, [R10+0x2010] ;  /* 0x002010000a047984 */ /* 0x000e240000000a00 */
[----:B0-----:R-:W-:-:S14]  /*1dd0*/  DSETP.GT.AND P2, PT, |R12|, |R4|, PT ;  /* 0x400000040c00722a */ /* 0x001fdc0003f44200 */
[----:B------:R0:W1:Y:S01]  /*1de0*/  @!P2 LDS R8, [R10+0x2018] ;  /* 0x002018000a08a984 */ /* 0x0000620000000800 */
[----:B------:R-:W-:Y:S01]  /*1df0*/  @P2 MOV R4, R12 ;  /* 0x0000000c00042202 */ /* 0x000fe20000000f00 */
[----:B------:R-:W-:Y:S02]  /*1e00*/  @P2 IMAD.MOV.U32 R5, RZ, RZ, R13 ;  /* 0x000000ffff052224 */ /* 0x000fe400078e000d */
[----:B------:R0:W2:Y:S05]  /*1e10*/  @P2 LDS R8, [R10+0x2008] ;  /* 0x002008000a082984 */ /* 0x0000aa0000000800 */
.L_x_27:
[----:B------:R-:W-:Y:S05]  /*1e20*/  BSYNC.RECONVERGENT B0 ;  /* 0x0000000000007941 */ /* 0x000fea0003800200 */
.L_x_25:
[----:B------:R-:W-:Y:S01]  /*1e30*/  BAR.SYNC.DEFER_BLOCKING 0x0 ;  /* 0x0000000000007b1d */ /* 0x000fe20000010000 */
[----:B------:R-:W-:Y:S01]  /*1e40*/  ISETP.GE.U32.AND P2, PT, R17, R2, PT ;  /* 0x000000021100720c */ /* 0x000fe20003f46070 */
[----:B------:R-:W-:-:S04]  /*1e50*/  VIADD R15, R11, 0x400 ;  /* 0x000004000b0f7836 */ /* 0x000fc80000000000 */
[----:B------:R-:W-:Y:S01]  /*1e60*/  BSSY.RECONVERGENT B0, `(.L_x_28) ;  /* 0x0000014000007945 */ /* 0x000fe20003800200 */
[----:B------:R-:W-:-:S07]  /*1e70*/  VIADDMNMX.U32 R13, R11, 0x401, R15, !PT ;  /* 0x000004010b0d7846 */ /* 0x000fce000780000f */
[----:B------:R-:W-:-:S05]  /*1e80*/  @!P2 LEA R17, R11, UR4, 0x3 ;  /* 0x000000040b11ac11 */ /* 0x000fca000f8e18ff */
[----:B012---:R0:W-:Y:S04]  /*1e90*/  @!P2 STS [R17+0x1008], R8 ;  /* 0x001008081100a388 */ /* 0x0071e80000000800 */
[----:B------:R0:W-:Y:S01]  /*1ea0*/  @!P2 STS.64 [R17+0x1000], R4 ;  /* 0x001000041100a388 */ /* 0x0001e20000000a00 */
[----:B------:R-:W-:Y:S01]  /*1eb0*/  BAR.SYNC.DEFER_BLOCKING 0x0 ;  /* 0x0000000000007b1d */ /* 0x000fe20000010000 */
[----:B------:R-:W-:-:S13]  /*1ec0*/  ISETP.GE.U32.AND P2, PT, R13, R2, PT ;  /* 0x000000020d00720c */ /* 0x000fda0003f46070 */
[----:B0-----:R-:W-:Y:S05]  /*1ed0*/  @!P2 BRA `(.L_x_29) ;  /* 0x000000000014a947 */ /* 0x001fea0003800000 */
[----:B------:R-:W-:-:S13]  /*1ee0*/  ISETP.GE.U32.AND P2, PT, R15, R2, PT ;  /* 0x000000020f00720c */ /* 0x000fda0003f46070 */
[----:B------:R-:W-:Y:S05]  /*1ef0*/  @P2 BRA `(.L_x_30) ;  /* 0x0000000000282947 */ /* 0x000fea0003800000 */
[----:B------:R0:W1:Y:S04]  /*1f00*/  LDS R8, [R10+0x4008] ;  /* 0x004008000a087984 */ /* 0x0000680000000800 */
[----:B------:R0:W2:Y:S01]  /*1f10*/  LDS.64 R4, [R10+0x4000] ;  /* 0x004000000a047984 */ /* 0x0000a20000000a00 */
[----:B------:R-:W-:Y:S05]  /*1f20*/  BRA `(.L_x_30) ;  /* 0x00000000001c7947 */ /* 0x000fea0003800000 */
.L_x_29:
[----:B------:R-:W-:Y:S04]  /*1f30*/  LDS.64 R12, [R10+0x4000] ;  /* 0x004000000a0c7984 */ /* 0x000fe80000000a00 */
[----:B------:R-:W0:Y:S02]  /*1f40*/  LDS.64 R4, [R10+0x4010] ;  /* 0x004010000a047984 */ /* 0x000e240000000a00 */
[----:B0-----:R-:W-:-:S14]  /*1f50*/  DSETP.GT.AND P2, PT, |R12|, |R4|, PT ;  /* 0x400000040c00722a */ /* 0x001fdc0003f44200 */
[----:B------:R0:W1:Y:S01]  /*1f60*/  @!P2 LDS R8, [R10+0x4018] ;  /* 0x004018000a08a984 */ /* 0x0000620000000800 */
[----:B------:R-:W-:Y:S02]  /*1f70*/  @P2 IMAD.MOV.U32 R4, RZ, RZ, R12 ;  /* 0x000000ffff042224 */ /* 0x000fe400078e000c */
[----:B------:R-:W-:Y:S01]  /*1f80*/  @P2 IMAD.MOV.U32 R5, RZ, RZ, R13 ;  /* 0x000000ffff052224 */ /* 0x000fe200078e000d */
[----:B------:R0:W2:Y:S06]  /*1f90*/  @P2 LDS R8, [R10+0x4008] ;  /* 0x004008000a082984 */ /* 0x0000ac0000000800 */
.L_x_30:
[----:B------:R-:W-:Y:S05]  /*1fa0*/  BSYNC.RECONVERGENT B0 ;  /* 0x0000000000007941 */ /* 0x000fea0003800200 */
.L_x_28:
[----:B------:R-:W-:Y:S01]  /*1fb0*/  BAR.SYNC.DEFER_BLOCKING 0x0 ;  /* 0x0000000000007b1d */ /* 0x000fe20000010000 */
[----:B------:R-:W-:Y:S02]  /*1fc0*/  ISETP.GE.U32.AND P2, PT, R15, R2, PT ;  /* 0x000000020f00720c */ /* 0x000fe40003f46070 */
[----:B------:R-:W-:-:S03]  /*1fd0*/  IADD3 R15, PT, PT, R11, 0x600, RZ ;  /* 0x000006000b0f7810 */ /* 0x000fc60007ffe0ff */
[----:B------:R-:W-:Y:S01]  /*1fe0*/  BSSY.RECONVERGENT B0, `(.L_x_31) ;  /* 0x0000014000007945 */ /* 0x000fe20003800200 */
[----:B------:R-:W-:-:S07]  /*1ff0*/  VIADDMNMX.U32 R13, R11, 0x601, R15, !PT ;  /* 0x000006010b0d7846 */ /* 0x000fce000780000f */
[----:B------:R-:W-:-:S05]  /*2000*/  @!P2 LEA R17, R11, UR4, 0x3 ;  /* 0x000000040b11ac11 */ /* 0x000fca000f8e18ff */
[----:B-12---:R1:W-:Y:S04]  /*2010*/  @!P2 STS [R17+0x2008], R8 ;  /* 0x002008081100a388 */ /* 0x0063e80000000800 */
[----:B------:R1:W-:Y:S01]  /*2020*/  @!P2 STS.64 [R17+0x2000], R4 ;  /* 0x002000041100a388 */ /* 0x0003e20000000a00 */
[----:B------:R-:W-:Y:S01]  /*2030*/  BAR.SYNC.DEFER_BLOCKING 0x0 ;  /* 0x0000000000007b1d */ /* 0x000fe20000010000 */
[----:B------:R-:W-:-:S13]  /*2040*/  ISETP.GE.U32.AND P2, PT, R13, R2, PT ;  /* 0x000000020d00720c */ /* 0x000fda0003f46070 */
[----:B-1----:R-:W-:Y:S05]  /*2050*/  @!P2 BRA `(.L_x_32) ;  /* 0x000000000014a947 */ /* 0x002fea0003800000 */
[----:B------:R-:W-:-:S13]  /*2060*/  ISETP.GE.U32.AND P2, PT, R15, R2, PT ;  /* 0x000000020f00720c */ /* 0x000fda0003f46070 */
[----:B------:R-:W-:Y:S05]  /*2070*/  @P2 BRA `(.L_x_33) ;  /* 0x0000000000282947 */ /* 0x000fea0003800000 */
[----:B------:R1:W2:Y:S04]  /*2080*/  LDS R8, [R10+0x6008] ;  /* 0x006008000a087984 */ /* 0x0002a80000000800 */
[----:B------:R1:W0:Y:S01]  /*2090*/  LDS.64 R4, [R10+0x6000] ;  /* 0x006000000a047984 */ /* 0x0002220000000a00 */
[----:B------:R-:W-:Y:S05]  /*20a0*/  BRA `(.L_x_33) ;  /* 0x00000000001c7947 */ /* 0x000fea0003800000 */
.L_x_32:
[----:B------:R-:W-:Y:S04]  /*20b0*/  LDS.64 R12, [R10+0x6000] ;  /* 0x006000000a0c7984 */ /* 0x000fe80000000a00 */
[----:B------:R-:W1:Y:S02]  /*20c0*/  LDS.64 R4, [R10+0x6010] ;  /* 0x006010000a047984 */ /* 0x000e640000000a00 */
[----:B-1----:R-:W-:-:S14]  /*20d0*/  DSETP.GT.AND P2, PT, |R12|, |R4|, PT ;  /* 0x400000040c00722a */ /* 0x002fdc0003f44200 */
[----:B------:R1:W2:Y:S01]  /*20e0*/  @!P2 LDS R8, [R10+0x6018] ;  /* 0x006018000a08a984 */ /* 0x0002a20000000800 */
[----:B------:R-:W-:Y:S02]  /*20f0*/  @P2 IMAD.MOV.U32 R4, RZ, RZ, R12 ;  /* 0x000000ffff042224 */ /* 0x000fe400078e000c */
[----:B------:R-:W-:Y:S01]  /*2100*/  @P2 IMAD.MOV.U32 R5, RZ, RZ, R13 ;  /* 0x000000ffff052224 */ /* 0x000fe200078e000d */
[----:B------:R1:W0:Y:S06]  /*2110*/  @P2 LDS R8, [R10+0x6008] ;  /* 0x006008000a082984 */ /* 0x00022c0000000800 */
.L_x_33:
[----:B------:R-:W-:Y:S05]  /*2120*/  BSYNC.RECONVERGENT B0 ;  /* 0x0000000000007941 */ /* 0x000fea0003800200 */
.L_x_31:
[----:B------:R-:W-:Y:S01]  /*2130*/  BAR.SYNC.DEFER_BLOCKING 0x0 ;  /* 0x0000000000007b1d */ /* 0x000fe20000010000 */
[----:B------:R-:W-:-:S13]  /*2140*/  ISETP.GE.U32.AND P2, PT, R15, R2, PT ;  /* 0x000000020f00720c */ /* 0x000fda0003f46070 */
[----:B------:R-:W-:-:S05]  /*2150*/  @!P2 LEA R11, R11, UR4, 0x3 ;  /* 0x000000040b0bac11 */ /* 0x000fca000f8e18ff */
[----:B0-2---:R0:W-:Y:S04]  /*2160*/  @!P2 STS [R11+0x3008], R8 ;  /* 0x003008080b00a388 */ /* 0x0051e80000000800 */
[----:B------:R0:W-:Y:S01]  /*2170*/  @!P2 STS.64 [R11+0x3000], R4 ;  /* 0x003000040b00a388 */ /* 0x0001e20000000a00 */
[----:B------:R-:W-:Y:S06]  /*2180*/  BAR.SYNC.DEFER_BLOCKING 0x0 ;  /* 0x0000000000007b1d */ /* 0x000fec0000010000 */
[----:B------:R-:W-:Y:S05]  /*2190*/  @P1 BRA `(.L_x_34) ;  /* 0xfffffff800741947 */ /* 0x000fea000383ffff */
[----:B-1-34-:R-:W-:-:S07]  /*21a0*/  IMAD.MOV.U32 R10, RZ, RZ, R6 ;  /* 0x000000ffff0a7224 */ /* 0x01afce00078e0006 */
.L_x_21:
[----:B------:R-:W-:-:S13]  /*21b0*/  ISETP.NE.AND P1, PT, R14, RZ, PT ;  /* 0x000000ff0e00720c */ /* 0x000fda0003f25270 */
[----:B------:R-:W-:Y:S05]  /*21c0*/  @!P1 BRA `(.L_x_20) ;  /* 0x0000000400409947 */ /* 0x000fea0003800000 */
[----:B------:R-:W1:Y:S01]  /*21d0*/  S2UR UR5, SR_CgaCtaId ;  /* 0x00000000000579c3 */ /* 0x000e620000008800 */
[----:B------:R-:W-:Y:S01]  /*21e0*/  IMAD R13, R10, 0x200, R7 ;  /* 0x000002000a0d7824 */ /* 0x000fe200078e0207 */
[----:B------:R-:W-:Y:S01]  /*21f0*/  UMOV UR4, 0x400 ;  /* 0x0000040000047882 */ /* 0x000fe20000000000 */
[----:B------:R-:W-:Y:S03]  /*2200*/  BSSY.RECONVERGENT B0, `(.L_x_35) ;  /* 0x0000012000007945 */ /* 0x000fe60003800200 */
[----:B------:R-:W-:-:S04]  /*2210*/  VIADDMNMX.U32 R9, R13, 0x1, R13, !PT ;  /* 0x000000010d097846 */ /* 0x000fc8000780000d */
[----:B------:R-:W-:Y:S01]  /*2220*/  ISETP.GE.U32.AND P1, PT, R9, R2, PT ;  /* 0x000000020900720c */ /* 0x000fe20003f26070 */
[----:B-1----:R-:W-:-:S06]  /*2230*/  ULEA UR4, UR5, UR4, 0x18 ;  /* 0x0000000405047291 */ /* 0x002fcc000f8ec0ff */
[----:B------:R-:W-:-:S06]  /*2240*/  LEA R12, R13, UR4, 0x4 ;  /* 0x000000040d0c7c11 */ /* 0x000fcc000f8e20ff */
[----:B------:R-:W-:Y:S05]  /*2250*/  @!P1 BRA `(.L_x_36) ;  /* 0x0000000000149947 */ /* 0x000fea0003800000 */
[----:B------:R-:W-:-:S13]  /*2260*/  ISETP.GE.U32.AND P1, PT, R13, R2, PT ;  /* 0x000000020d00720c */ /* 0x000fda0003f26070 */
[----:B------:R-:W-:Y:S05]  /*2270*/  @P1 BRA `(.L_x_37) ;  /* 0x0000000000281947 */ /* 0x000fea0003800000 */
[----:B0-----:R3:W4:Y:S04]  /*2280*/  LDS R8, [R12+0x8] ;  /* 0x000008000c087984 */ /* 0x0017280000000800 */
[----:B------:R3:W0:Y:S01]  /*2290*/  LDS.64 R4, [R12] ;  /* 0x000000000c047984 */ /* 0x0006220000000a00 */
[----:B------:R-:W-:Y:S05]  /*22a0*/  BRA `(.L_x_37) ;  /* 0x00000000001c7947 */ /* 0x000fea0003800000 */
.L_x_36:
[----:B0-----:R-:W-:Y:S04]  /*22b0*/  LDS.64 R10, [R12] ;  /* 0x000000000c0a7984 */ /* 0x001fe80000000a00 */
[----:B------:R-:W0:Y:S02]  /*22c0*/  LDS.64 R4, [R12+0x10] ;  /* 0x000010000c047984 */ /* 0x000e240000000a00 */
[----:B0-----:R-:W-:-:S14]  /*22d0*/  DSETP.GT.AND P1, PT, |R10|, |R4|, PT ;  /* 0x400000040a00722a */ /* 0x001fdc0003f24200 */
[----:B------:R0:W1:Y:S01]  /*22e0*/  @!P1 LDS R8, [R12+0x18] ;  /* 0x000018000c089984 */ /* 0x0000620000000800 */
[----:B------:R-:W-:Y:S01]  /*22f0*/  @P1 MOV R4, R10 ;  /* 0x0000000a00041202 */ /* 0x000fe20000000f00 */
[----:B------:R-:W-:Y:S02]  /*2300*/  @P1 IMAD.MOV.U32 R5, RZ, RZ, R11 ;  /* 0x000000ffff051224 */ /* 0x000fe400078e000b */
[----:B------:R0:W2:Y:S05]  /*2310*/  @P1 LDS R8, [R12+0x8] ;  /* 0x000008000c081984 */ /* 0x0000aa0000000800 */
.L_x_37:
[----:B------:R-:W-:Y:S05]  /*2320*/  BSYNC.RECONVERGENT B0 ;  /* 0x0000000000007941 */ /* 0x000fea0003800200 */
.L_x_35:
[----:B------:R-:W-:Y:S01]  /*2330*/  BAR.SYNC.DEFER_BLOCKING 0x0 ;  /* 0x0000000000007b1d */ /* 0x000fe20000010000 */
[----:B------:R-:W-:-:S13]  /*2340*/  ISETP.GE.U32.AND P1, PT, R13, R2, PT ;  /* 0x000000020d00720c */ /* 0x000fda0003f26070 */
[----:B------:R-:W-:-:S05]  /*2350*/  @!P1 LEA R9, R13, UR4, 0x3 ;  /* 0x000000040d099c11 */ /* 0x000fca000f8e18ff */
[----:B-12-4-:R1:W-:Y:S04]  /*2360*/  @!P1 STS [R9+0x8], R8 ;  /* 0x0000080809009388 */ /* 0x0163e80000000800 */
[----:B0-----:R1:W-:Y:S01]  /*2370*/  @!P1 STS.64 [R9], R4 ;  /* 0x0000000409009388 */ /* 0x0013e20000000a00 */
[----:B------:R-:W-:Y:S01]  /*2380*/  BAR.SYNC.DEFER_BLOCKING 0x0 ;  /* 0x0000000000007b1d */ /* 0x000fe20000010000 */
[----:B------:R-:W-:-:S13]  /*2390*/  ISETP.NE.AND P1, PT, R14, 0x1, PT ;  /* 0x000000010e00780c */ /* 0x000fda0003f25270 */
[----:B-1----:R-:W-:Y:S05]  /*23a0*/  @!P1 BRA `(.L_x_20) ;  /* 0x0000000000c89947 */ /* 0x002fea0003800000 */
[C---:B------:R-:W-:Y:S01]  /*23b0*/  VIADD R15, R13.reuse, 0x200 ;  /* 0x000002000d0f7836 */ /* 0x040fe20000000000 */
[----:B------:R-:W-:Y:S04]  /*23c0*/  BSSY.RECONVERGENT B0, `(.L_x_38) ;  /* 0x0000010000007945 */ /* 0x000fe80003800200 */
[----:B------:R-:W-:-:S04]  /*23d0*/  VIADDMNMX.U32 R9, R13, 0x201, R15, !PT ;  /* 0x000002010d097846 */ /* 0x000fc8000780000f */
[----:B------:R-:W-:-:S13]  /*23e0*/  ISETP.GE.U32.AND P1, PT, R9, R2, PT ;  /* 0x000000020900720c */ /* 0x000fda0003f26070 */
[----:B------:R-:W-:Y:S05]  /*23f0*/  @!P1 BRA `(.L_x_39) ;  /* 0x0000000000149947 */ /* 0x000fea0003800000 */
[----:B------:R-:W-:-:S13]  /*2400*/  ISETP.GE.U32.AND P1, PT, R15, R2, PT ;  /* 0x000000020f00720c */ /* 0x000fda0003f26070 */
[----:B------:R-:W-:Y:S05]  /*2410*/  @P1 BRA `(.L_x_40) ;  /* 0x0000000000281947 */ /* 0x000fea0003800000 */
[----:B------:R4:W0:Y:S04]  /*2420*/  LDS R8, [R12+0x2008] ;  /* 0x002008000c087984 */ /* 0x0008280000000800 */
[----:B------:R4:W1:Y:S01]  /*2430*/  LDS.64 R4, [R12+0x2000] ;  /* 0x002000000c047984 */ /* 0x0008620000000a00 */
[----:B------:R-:W-:Y:S05]  /*2440*/  BRA `(.L_x_40) ;  /* 0x00000000001c7947 */ /* 0x000fea0003800000 */
.L_x_39:
[----:B------:R-:W-:Y:S04]  /*2450*/  LDS.64 R10, [R12+0x2000] ;  /* 0x002000000c0a7984 */ /* 0x000fe80000000a00 */
[----:B------:R-:W0:Y:S02]  /*2460*/  LDS.64 R4, [R12+0x2010] ;  /* 0x002010000c047984 */ /* 0x000e240000000a00 */
[----:B0-----:R-:W-:-:S14]  /*2470*/  DSETP.GT.AND P1, PT, |R10|, |R4|, PT ;  /* 0x400000040a00722a */ /* 0x001fdc0003f24200 */
[----:B------:R0:W1:Y:S01]  /*2480*/  @!P1 LDS R8, [R12+0x2018] ;  /* 0x002018000c089984 */ /* 0x0000620000000800 */
[----:B------:R-:W-:Y:S02]  /*2490*/  @P1 IMAD.MOV.U32 R4, RZ, RZ, R10 ;  /* 0x000000ffff041224 */ /* 0x000fe400078e000a */
[----:B------:R-:W-:Y:S01]  /*24a0*/  @P1 IMAD.MOV.U32 R5, RZ, RZ, R11 ;  /* 0x000000ffff051224 */ /* 0x000fe200078e000b */
[----:B------:R0:W2:Y:S06]  /*24b0*/  @P1 LDS R8, [R12+0x2008] ;  /* 0x002008000c081984 */ /* 0x0000ac0000000800 */
.L_x_40:
[----:B------:R-:W-:Y:S05]  /*24c0*/  BSYNC.RECONVERGENT B0 ;  /* 0x0000000000007941 */ /* 0x000fea0003800200 */
.L_x_38:
[----:B------:R-:W-:Y:S01]  /*24d0*/  BAR.SYNC.DEFER_BLOCKING 0x0 ;  /* 0x0000000000007b1d */ /* 0x000fe20000010000 */
[----:B------:R-:W-:-:S13]  /*24e0*/  ISETP.GE.U32.AND P1, PT, R15, R2, PT ;  /* 0x000000020f00720c */ /* 0x000fda0003f26070 */
[----:B------:R-:W-:-:S05]  /*24f0*/  @!P1 LEA R9, R13, UR4, 0x3 ;  /* 0x000000040d099c11 */ /* 0x000fca000f8e18ff */
[----:B012---:R1:W-:Y:S04]  /*2500*/  @!P1 STS [R9+0x1008], R8 ;  /* 0x0010080809009388 */ /* 0x0073e80000000800 */
[----:B------:R1:W-:Y:S01]  /*2510*/  @!P1 STS.64 [R9+0x1000], R4 ;  /* 0x0010000409009388 */ /* 0x0003e20000000a00 */
[----:B------:R-:W-:Y:S01]  /*2520*/  BAR.SYNC.DEFER_BLOCKING 0x0 ;  /* 0x0000000000007b1d */ /* 0x000fe20000010000 */
[----:B------:R-:W-:-:S13]  /*2530*/  ISETP.NE.AND P1, PT, R14, 0x2, PT ;  /* 0x000000020e00780c */ /* 0x000fda0003f25270 */
[----:B-1----:R-:W-:Y:S05]  /*2540*/  @!P1 BRA `(.L_x_20) ;  /* 0x0000000000609947 */ /* 0x002fea0003800000 */
[C---:B------:R-:W-:Y:S01]  /*2550*/  IADD3 R15, PT, PT, R13.reuse, 0x400, RZ ;  /* 0x000004000d0f7810 */ /* 0x040fe20007ffe0ff */
[----:B------:R-:W-:Y:S03]  /*2560*/  BSSY.RECONVERGENT B0, `(.L_x_41) ;  /* 0x0000010000007945 */ /* 0x000fe60003800200 */
[----:B------:R-:W-:-:S04]  /*2570*/  VIADDMNMX.U32 R9, R13, 0x401, R15, !PT ;  /* 0x000004010d097846 */ /* 0x000fc8000780000f */
[----:B------:R-:W-:-:S13]  /*2580*/  ISETP.GE.U32.AND P1, PT, R9, R2, PT ;  /* 0x000000020900720c */ /* 0x000fda0003f26070 */
[----:B------:R-:W-:Y:S05]  /*2590*/  @!P1 BRA `(.L_x_42) ;  /* 0x0000000000149947 */ /* 0x000fea0003800000 */
[----:B------:R-:W-:-:S13]  /*25a0*/  ISETP.GE.U32.AND P1, PT, R15, R2, PT ;  /* 0x000000020f00720c */ /* 0x000fda0003f26070 */
[----:B------:R-:W-:Y:S05]  /*25b0*/  @P1 BRA `(.L_x_43) ;  /* 0x0000000000281947 */ /* 0x000fea0003800000 */
[----:B------:R0:W1:Y:S04]  /*25c0*/  LDS R8, [R12+0x4008] ;  /* 0x004008000c087984 */ /* 0x0000680000000800 */
[----:B------:R0:W2:Y:S01]  /*25d0*/  LDS.64 R4, [R12+0x4000] ;  /* 0x004000000c047984 */ /* 0x0000a20000000a00 */
[----:B------:R-:W-:Y:S05]  /*25e0*/  BRA `(.L_x_43) ;  /* 0x00000000001c7947 */ /* 0x000fea0003800000 */
.L_x_42:
[----:B------:R-:W-:Y:S04]  /*25f0*/  LDS.64 R10, [R12+0x4000] ;  /* 0x004000000c0a7984 */ /* 0x000fe80000000a00 */
[----:B------:R-:W0:Y:S02]  /*2600*/  LDS.64 R4, [R12+0x4010] ;  /* 0x004010000c047984 */ /* 0x000e240000000a00 */
[----:B0-----:R-:W-:-:S14]  /*2610*/  DSETP.GT.AND P1, PT, |R10|, |R4|, PT ;  /* 0x400000040a00722a */ /* 0x001fdc0003f24200 */
[----:B------:R0:W1:Y:S01]  /*2620*/  @!P1 LDS R8, [R12+0x4018] ;  /* 0x004018000c089984 */ /* 0x0000620000000800 */
[----:B------:R-:W-:Y:S02]  /*2630*/  @P1 IMAD.MOV.U32 R4, RZ, RZ, R10 ;  /* 0x000000ffff041224 */ /* 0x000fe400078e000a */
[----:B------:R-:W-:Y:S01]  /*2640*/  @P1 IMAD.MOV.U32 R5, RZ, RZ, R11 ;  /* 0x000000ffff051224 */ /* 0x000fe200078e000b */
[----:B------:R0:W2:Y:S06]  /*2650*/  @P1 LDS R8, [R12+0x4008] ;  /* 0x004008000c081984 */ /* 0x0000ac0000000800 */
.L_x_43:
[----:B------:R-:W-:Y:S05]  /*2660*/  BSYNC.RECONVERGENT B0 ;  /* 0x0000000000007941 */ /* 0x000fea0003800200 */
.L_x_41:
[----:B------:R-:W-:Y:S01]  /*2670*/  BAR.SYNC.DEFER_BLOCKING 0x0 ;  /* 0x0000000000007b1d */ /* 0x000fe20000010000 */
[----:B------:R-:W-:-:S13]  /*2680*/  ISETP.GE.U32.AND P1, PT, R15, R2, PT ;  /* 0x000000020f00720c */ /* 0x000fda0003f26070 */
[----:B------:R-:W-:-:S05]  /*2690*/  @!P1 LEA R13, R13, UR4, 0x3 ;  /* 0x000000040d0d9c11 */ /* 0x000fca000f8e18ff */
[----:B-12---:R1:W-:Y:S04]  /*26a0*/  @!P1 STS [R13+0x2008], R8 ;  /* 0x002008080d009388 */ /* 0x0063e80000000800 */
[----:B------:R1:W-:Y:S01]  /*26b0*/  @!P1 STS.64 [R13+0x2000], R4 ;  /* 0x002000040d009388 */ /* 0x0003e20000000a00 */
[----:B------:R-:W-:Y:S06]  /*26c0*/  BAR.SYNC.DEFER_BLOCKING 0x0 ;  /* 0x0000000000007b1d */ /* 0x000fec0000010000 */
.L_x_20:
[----:B------:R-:W-:-:S05]  /*26d0*/  VIADD R2, R2, 0x1 ;  /* 0x0000000102027836 */ /* 0x000fca0000000000 */
[----:B------:R-:W-:Y:S02]  /*26e0*/  ISETP.GT.U32.AND P1, PT, R2, 0x3, PT ;  /* 0x000000030200780c */ /* 0x000fe40003f24070 */
[----:B------:R-:W-:-:S11]  /*26f0*/  SHF.R.U32.HI R2, RZ, 0x1, R2 ;  /* 0x00000001ff027819 */ /* 0x000fd60000011602 */
[----:B------:R-:W-:Y:S05]  /*2700*/  @P1 BRA `(.L_x_44) ;  /* 0xfffffff000f81947 */ /* 0x000fea000383ffff */
.L_x_19:
[----:B-1----:R-:W-:-:S13]  /*2710*/  ISETP.NE.AND P0, PT, R0, RZ, PT ;  /* 0x000000ff0000720c */ /* 0x002fda0003f05270 */
[----:B------:R-:W-:Y:S05]  /*2720*/  @P0 EXIT ;  /* 0x000000000000094d */ /* 0x000fea0003800000 */
[----:B------:R-:W1:Y:S01]  /*2730*/  S2UR UR5, SR_CgaCtaId ;  /* 0x00000000000579c3 */ /* 0x000e620000008800 */
[----:B------:R-:W-:-:S07]  /*2740*/  UMOV UR4, 0x400 ;  /* 0x0000040000047882 */ /* 0x000fce0000000000 */
[----:B0-----:R-:W0:Y:S08]  /*2750*/  LDC.64 R4, c[0x0][0x398] ;  /* 0x0000e600ff047b82 */ /* 0x001e300000000a00 */
[----:B------:R-:W2:Y:S01]  /*2760*/  LDC.64 R6, c[0x0][0x390] ;  /* 0x0000e400ff067b82 */ /* 0x000ea20000000a00 */
[----:B-1----:R-:W-:-:S09]  /*2770*/  ULEA UR4, UR5, UR4, 0x18 ;  /* 0x0000000405047291 */ /* 0x002fd2000f8ec0ff */
[----:B------:R-:W0:Y:S04]  /*2780*/  LDS.64 R2, [UR4] ;  /* 0x00000004ff027984 */ /* 0x000e280008000a00 */
[----:B------:R-:W2:Y:S04]  /*2790*/  LDS R9, [UR4+0x8] ;  /* 0x00000804ff097984 */ /* 0x000ea80008000800 */
[----:B0-----:R-:W-:Y:S04]  /*27a0*/  STG.E.64 desc[UR10][R4.64], R2 ;  /* 0x0000000204007986 */ /* 0x001fe8000c101b0a */
[----:B--2---:R-:W-:Y:S01]  /*27b0*/  STG.E desc[UR10][R6.64], R9 ;  /* 0x0000000906007986 */ /* 0x004fe2000c10190a */
[----:B------:R-:W-:Y:S05]  /*27c0*/  EXIT ;  /* 0x000000000000794d */ /* 0x000fea0003800000 */
.L_x_45:
[----:B------:R-:W-:-:S00]  /*27d0*/  BRA `(.L_x_45) ;  /* 0xfffffffc00fc7947 */ /* 0x000fc0000383ffff */
[----:B------:R-:W-:-:S00]  /*27e0*/  NOP ;  /* 0x0000000000007918 */ /* 0x000fc00000000000 */
        /* <DEDUP_REMOVED lines=9> */
.L_x_63:


//--------------------- .text._Z4swapPdS_jjPj     --------------------------
	.section	.text._Z4swapPdS_jjPj,"ax",@progbits
	.align	128
        .global         _Z4swapPdS_jjPj
        .type           _Z4swapPdS_jjPj,@function
        .size           _Z4swapPdS_jjPj,(.L_x_64 - _Z4swapPdS_jjPj)
        .other          _Z4swapPdS_jjPj,@"STO_CUDA_ENTRY STV_DEFAULT"
_Z4swapPdS_jjPj:
.text._Z4swapPdS_jjPj:
[----:B------:R-:W-:Y:S01]  /*0000*/  LDC R1, c[0x0][0x37c] ;  /* 0x0000df00ff017b82 */ /* 0x000fe20000000800 */
[----:B------:R-:W0:Y:S01]  /*0010*/  S2R R0, SR_TID.X ;  /* 0x0000000000007919 */ /* 0x000e220000002100 */
[----:B------:R-:W1:Y:S06]  /*0020*/  LDCU.64 UR6, c[0x0][0x358] ;  /* 0x00006b00ff0677ac */ /* 0x000e6c0008000a00 */
[----:B------:R-:W2:Y:S01]  /*0030*/  LDC R9, c[0x0][0x394] ;  /* 0x0000e500ff097b82 */ /* 0x000ea20000000800 */
[----:B------:R-:W3:Y:S01]  /*0040*/  S2R R7, SR_CTAID.X ;  /* 0x0000000000077919 */ /* 0x000ee20000002500 */
[----:B------:R-:W4:Y:S01]  /*0050*/  LDCU UR8, c[0x0][0x390] ;  /* 0x00007200ff0877ac */ /* 0x000f220008000800 */
[----:B0-----:R-:W-:-:S13]  /*0060*/  ISETP.NE.AND P0, PT, R0, RZ, PT ;  /* 0x000000ff0000720c */ /* 0x001fda0003f05270 */
[----:B------:R-:W1:Y:S02]  /*0070*/  @!P0 LDC.64 R2, c[0x0][0x398] ;  /* 0x0000e600ff028b82 */ /* 0x000e640000000a00 */
[----:B-1----:R-:W5:Y:S01]  /*0080*/  @!P0 LDG.E R2, desc[UR6][R2.64] ;  /* 0x0000000602028981 */ /* 0x002f62000c1e1900 */
[----:B---3--:R-:W-:Y:S02]  /*0090*/  LEA R0, R7, R0, 0x8 ;  /* 0x0000000007007211 */ /* 0x008fe400078e40ff */
[----:B------:R-:W-:Y:S01]  /*00a0*/  @!P0 MOV R4, 0x400 ;  /* 0x0000040000048802 */ /* 0x000fe20000000f00 */
[----:B------:R-:W0:Y:S01]  /*00b0*/  @!P0 S2R R5, SR_CgaCtaId ;  /* 0x0000000000058919 */ /* 0x000e220000008800 */
[----:B--2---:R-:W-:-:S04]  /*00c0*/  IADD3 R0, PT, PT, R0, R9, RZ ;  /* 0x0000000900007210 */ /* 0x004fc80007ffe0ff */
[----:B----4-:R-:W-:Y:S02]  /*00d0*/  ISETP.GE.U32.AND P1, PT, R0, UR8, PT ;  /* 0x0000000800007c0c */ /* 0x010fe4000bf26070 */
[----:B0-----:R-:W-:-:S05]  /*00e0*/  @!P0 LEA R5, R5, R4, 0x18 ;  /* 0x0000000405058211 */ /* 0x001fca00078ec0ff */
[----:B-----5:R0:W-:Y:S01]  /*00f0*/  @!P0 STS [R5], R2 ;  /* 0x0000000205008388 */ /* 0x0201e20000000800 */
[----:B------:R-:W-:Y:S06]  /*0100*/  BAR.SYNC.DEFER_BLOCKING 0x0 ;  /* 0x0000000000007b1d */ /* 0x000fec0000010000 */
[----:B------:R-:W-:Y:S05]  /*0110*/  @P1 BRA `(.L_x_46) ;  /* 0x0000000000381947 */ /* 0x000fea0003800000 */
[----:B------:R-:W1:Y:S01]  /*0120*/  S2UR UR5, SR_CgaCtaId ;  /* 0x00000000000579c3 */ /* 0x000e620000008800 */
[----:B------:R-:W-:-:S07]  /*0130*/  UMOV UR4, 0x400 ;  /* 0x0000040000047882 */ /* 0x000fce0000000000 */
[----:B0-----:R-:W0:Y:S01]  /*0140*/  LDC.64 R2, c[0x0][0x380] ;  /* 0x0000e000ff027b82 */ /* 0x001e220000000a00 */
[----:B-1----:R-:W-:-:S09]  /*0150*/  ULEA UR4, UR5, UR4, 0x18 ;  /* 0x0000000405047291 */ /* 0x002fd2000f8ec0ff */
[----:B------:R-:W1:Y:S02]  /*0160*/  LDS R5, [UR4] ;  /* 0x00000004ff057984 */ /* 0x000e640008000800 */
[--C-:B-1----:R-:W-:Y:S02]  /*0170*/  IMAD R7, R5, UR8, R0.reuse ;  /* 0x0000000805077c24 */ /* 0x102fe4000f8e0200 */
[----:B------:R-:W-:Y:S02]  /*0180*/  IMAD R5, R9, UR8, R0 ;  /* 0x0000000809057c24 */ /* 0x000fe4000f8e0200 */
[----:B0-----:R-:W-:-:S04]  /*0190*/  IMAD.WIDE.U32 R6, R7, 0x8, R2 ;  /* 0x0000000807067825 */ /* 0x001fc800078e0002 */
[----:B------:R-:W-:Y:S01]  /*01a0*/  IMAD.WIDE.U32 R2, R5, 0x8, R2 ;  /* 0x0000000805027825 */ /* 0x000fe200078e0002 */
[----:B------:R-:W2:Y:S04]  /*01b0*/  LDG.E.64 R8, desc[UR6][R6.64] ;  /* 0x0000000606087981 */ /* 0x000ea8000c1e1b00 */
[----:B------:R-:W3:Y:S04]  /*01c0*/  LDG.E.64 R4, desc[UR6][R2.64] ;  /* 0x0000000602047981 */ /* 0x000ee8000c1e1b00 */
[----:B--2---:R-:W-:Y:S04]  /*01d0*/  STG.E.64 desc[UR6][R2.64], R8 ;  /* 0x0000000802007986 */ /* 0x004fe8000c101b06 */
[----:B---3--:R-:W-:Y:S01]  /*01e0*/  STG.E.64 desc[UR6][R6.64], R4 ;  /* 0x0000000406007986 */ /* 0x008fe2000c101b06 */
[----:B------:R-:W-:Y:S05]  /*01f0*/  EXIT ;  /* 0x000000000000794d */ /* 0x000fea0003800000 */
.L_x_46:
[----:B------:R-:W-:-:S13]  /*0200*/  ISETP.NE.AND P0, PT, R0, UR8, PT ;  /* 0x0000000800007c0c */ /* 0x000fda000bf05270 */
[----:B------:R-:W-:Y:S05]  /*0210*/  @P0 EXIT ;  /* 0x000000000000094d */ /* 0x000fea0003800000 */
[----:B------:R-:W1:Y:S01]  /*0220*/  S2UR UR5, SR_CgaCtaId ;  /* 0x00000000000579c3 */ /* 0x000e620000008800 */
[----:B------:R-:W-:-:S07]  /*0230*/  UMOV UR4, 0x400 ;  /* 0x0000040000047882 */ /* 0x000fce0000000000 */
[----:B0-----:R-:W0:Y:S01]  /*0240*/  LDC.64 R2, c[0x0][0x388] ;  /* 0x0000e200ff027b82 */ /* 0x001e220000000a00 */
[----:B-1----:R-:W-:-:S09]  /*0250*/  ULEA UR4, UR5, UR4, 0x18 ;  /* 0x0000000405047291 */ /* 0x002fd2000f8ec0ff */
[----:B------:R-:W0:Y:S02]  /*0260*/  LDS R7, [UR4] ;  /* 0x00000004ff077984 */ /* 0x000e240008000800 */
[----:B0-----:R-:W-:-:S04]  /*0270*/  IMAD.WIDE.U32 R6, R7, 0x8, R2 ;  /* 0x0000000807067825 */ /* 0x001fc800078e0002 */
[----:B------:R-:W-:Y:S02]  /*0280*/  IMAD.WIDE.U32 R2, R9, 0x8, R2 ;  /* 0x0000000809027825 */ /* 0x000fe400078e0002 */
[----:B------:R-:W2:Y:S04]  /*0290*/  LDG.E.64 R8, desc[UR6][R6.64] ;  /* 0x0000000606087981 */ /* 0x000ea8000c1e1b00 */
[----:B------:R-:W3:Y:S04]  /*02a0*/  LDG.E.64 R4, desc[UR6][R2.64] ;  /* 0x0000000602047981 */ /* 0x000ee8000c1e1b00 */
[----:B--2---:R-:W-:Y:S04]  /*02b0*/  STG.E.64 desc[UR6][R2.64], R8 ;  /* 0x0000000802007986 */ /* 0x004fe8000c101b06 */
[----:B---3--:R-:W-:Y:S01]  /*02c0*/  STG.E.64 desc[UR6][R6.64], R4 ;  /* 0x0000000406007986 */ /* 0x008fe2000c101b06 */
[----:B------:R-:W-:Y:S05]  /*02d0*/  EXIT ;  /* 0x000000000000794d */ /* 0x000fea0003800000 */
.L_x_47:
        /* <DEDUP_REMOVED lines=10> */
.L_x_64:


//--------------------- .text._Z8gaussianPdS_jjS_ --------------------------
	.section	.text._Z8gaussianPdS_jjS_,"ax",@progbits
	.align	128
        .global         _Z8gaussianPdS_jjS_
        .type           _Z8gaussianPdS_jjS_,@function
        .size           _Z8gaussianPdS_jjS_,(.L_x_62 - _Z8gaussianPdS_jjS_)
        .other          _Z8gaussianPdS_jjS_,@"STO_CUDA_ENTRY STV_DEFAULT"
_Z8gaussianPdS_jjS_:
.text._Z8gaussianPdS_jjS_:
[----:B------:R-:W-:Y:S01]  /*0000*/  LDC R1, c[0x0][0x37c] ;  /* 0x0000df00ff017b82 */ /* 0x000fe20000000800 */
[----:B------:R-:W0:Y:S01]  /*0010*/  S2R R15, SR_TID.X ;  /* 0x00000000000f7919 */ /* 0x000e220000002100 */
[----:B------:R-:W1:Y:S01]  /*0020*/  LDCU.64 UR8, c[0x0][0x358] ;  /* 0x00006b00ff0877ac */ /* 0x000e620008000a00 */
[----:B------:R-:W0:Y:S05]  /*0030*/  S2R R0, SR_TID.Y ;  /* 0x0000000000007919 */ /* 0x000e2a0000002200 */
[----:B------:R-:W2:Y:S01]  /*0040*/  S2UR UR6, SR_CgaCtaId ;  /* 0x00000000000679c3 */ /* 0x000ea20000008800 */
[----:B------:R-:W3:Y:S01]  /*0050*/  S2R R21, SR_CTAID.Y ;  /* 0x0000000000157919 */ /* 0x000ee20000002600 */
[----:B------:R-:W4:Y:S06]  /*0060*/  S2R R5, SR_CTAID.X ;  /* 0x0000000000057919 */ /* 0x000f2c0000002500 */
[----:B------:R-:W5:Y:S01]  /*0070*/  LDC R14, c[0x0][0x394] ;  /* 0x0000e500ff0e7b82 */ /* 0x000f620000000800 */
[----:B------:R-:W-:Y:S01]  /*0080*/  UMOV UR4, 0x400 ;  /* 0x0000040000047882 */ /* 0x000fe20000000000 */
[----:B------:R-:W5:Y:S06]  /*0090*/  LDCU UR10, c[0x0][0x390] ;  /* 0x00007200ff0a77ac */ /* 0x000f6c0008000800 */
[----:B------:R-:W5:Y:S08]  /*00a0*/  LDC.64 R10, c[0x0][0x380] ;  /* 0x0000e000ff0a7b82 */ /* 0x000f700000000a00 */
[----:B------:R-:W5:Y:S01]  /*00b0*/  LDC.64 R12, c[0x0][0x388] ;  /* 0x0000e200ff0c7b82 */ /* 0x000f620000000a00 */
[----:B0-----:R-:W-:-:S13]  /*00c0*/  ISETP.NE.AND P0, PT, R15, R0, PT ;  /* 0x000000000f00720c */ /* 0x001fda0003f05270 */
[----:B------:R-:W1:Y:S02]  /*00d0*/  @P0 LDC.64 R16, c[0x0][0x398] ;  /* 0x0000e600ff100b82 */ /* 0x000e640000000a00 */
[----:B-1----:R-:W5:Y:S01]  /*00e0*/  @P0 LDG.E.64 R16, desc[UR8][R16.64] ;  /* 0x0000000810100981 */ /* 0x002f62000c1e1b00 */
[----:B--2---:R-:W-:Y:S01]  /*00f0*/  ULEA UR7, UR6, UR4, 0x18 ;  /* 0x0000000406077291 */ /* 0x004fe2000f8ec0ff */
[----:B------:R-:W-:Y:S02]  /*0100*/  VIADD R20, R15, 0x1 ;  /* 0x000000010f147836 */ /* 0x000fe40000000000 */
[----:B---3--:R-:W-:Y:S02]  /*0110*/  IMAD R3, R21, 0x10, R0 ;  /* 0x0000001015037824 */ /* 0x008fe400078e0200 */
[----:B----4-:R-:W-:Y:S02]  /*0120*/  IMAD R5, R5, 0x10, R20 ;  /* 0x0000001005057824 */ /* 0x010fe400078e0214 */
[----:B-----5:R-:W-:-:S02]  /*0130*/  IMAD.X R2, R3, 0x1, R14, PT ;  /* 0x0000000103027824 */ /* 0x020fc400038e060e */
[----:B------:R-:W-:-:S04]  /*0140*/  IMAD.IADD R3, R5, 0x1, R14 ;  /* 0x0000000105037824 */ /* 0x000fc800078e020e */
[C---:B------:R-:W-:Y:S01]  /*0150*/  IMAD R9, R2.reuse, UR10, R3 ;  /* 0x0000000a02097c24 */ /* 0x040fe2000f8e0203 */
[----:B------:R-:W-:-:S03]  /*0160*/  VIMNMX.U32 R5, PT, PT, R2, R3, !PT ;  /* 0x0000000302057248 */ /* 0x000fc60007fe0000 */
[----:B------:R-:W-:Y:S01]  /*0170*/  IMAD.WIDE.U32 R8, R9, 0x8, R10 ;  /* 0x0000000809087825 */ /* 0x000fe200078e000a */
[C---:B------:R-:W-:Y:S01]  /*0180*/  ISETP.GE.U32.AND P2, PT, R5.reuse, UR10, PT ;  /* 0x0000000a05007c0c */ /* 0x040fe2000bf46070 */
[----:B------:R0:W-:Y:S01]  /*0190*/  @P0 STS.64 [UR7+0x900], R16 ;  /* 0x00090010ff000988 */ /* 0x0001e20008000a07 */
[----:B------:R-:W-:Y:S11]  /*01a0*/  BAR.SYNC.DEFER_BLOCKING 0x0 ;  /* 0x0000000000007b1d */ /* 0x000ff60000010000 */
[----:B------:R-:W2:Y:S01]  /*01b0*/  @!P2 LDG.E.64 R18, desc[UR8][R8.64] ;  /* 0x000000080812a981 */ /* 0x000ea2000c1e1b00 */
[----:B------:R-:W-:Y:S01]  /*01c0*/  LEA R4, R0, UR7, 0x7 ;  /* 0x0000000700047c11 */ /* 0x000fe2000f8e38ff */
[----:B------:R-:W-:Y:S01]  /*01d0*/  BSSY.RECONVERGENT B0, `(.L_x_48) ;  /* 0x000000d000007945 */ /* 0x000fe20003800200 */
[----:B------:R-:W-:Y:S01]  /*01e0*/  ISETP.GE.U32.AND P1, PT, R5, UR10, PT ;  /* 0x0000000a05007c0c */ /* 0x000fe2000bf26070 */
[----:B------:R-:W-:-:S04]  /*01f0*/  IMAD.WIDE.U32 R6, R2, 0x8, R12 ;  /* 0x0000000802067825 */ /* 0x000fc800078e000c */
[----:B------:R-:W-:-:S05]  /*0200*/  IMAD R4, R15, 0x8, R4 ;  /* 0x000000080f047824 */ /* 0x000fca00078e0204 */
[----:B--2---:R0:W-:Y:S01]  /*0210*/  @!P2 STS.64 [R4], R18 ;  /* 0x000000120400a388 */ /* 0x0041e20000000a00 */
[----:B------:R-:W-:Y:S05]  /*0220*/  @!P2 BRA `(.L_x_49) ;  /* 0x00000000001ca947 */ /* 0x000fea0003800000 */
[----:B------:R-:W-:-:S04]  /*0230*/  ISETP.NE.AND P0, PT, R3, UR10, PT ;  /* 0x0000000a03007c0c */ /* 0x000fc8000bf05270 */
[----:B------:R-:W-:-:S13]  /*0240*/  ISETP.GE.U32.OR P0, PT, R2, UR10, P0 ;  /* 0x0000000a02007c0c */ /* 0x000fda0008706470 */
[----:B------:R-:W-:Y:S05]  /*0250*/  @P0 BRA `(.L_x_50) ;  /* 0x00000000000c0947 */ /* 0x000fea0003800000 */
[----:B0-----:R-:W2:Y:S04]  /*0260*/  LDG.E.64 R16, desc[UR8][R6.64] ;  /* 0x0000000806107981 */ /* 0x001ea8000c1e1b00 */
[----:B--2---:R1:W-:Y:S01]  /*0270*/  STS.64 [R4], R16 ;  /* 0x0000001004007388 */ /* 0x0043e20000000a00 */
[----:B------:R-:W-:Y:S05]  /*0280*/  BRA `(.L_x_49) ;  /* 0x0000000000047947 */ /* 0x000fea0003800000 */
.L_x_50:
[----:B------:R2:W-:Y:S02]  /*0290*/  STS.64 [R4], RZ ;  /* 0x000000ff04007388 */ /* 0x0005e40000000a00 */
.L_x_49:
[----:B------:R-:W-:Y:S05]  /*02a0*/  BSYNC.RECONVERGENT B0 ;  /* 0x0000000000007941 */ /* 0x000fea0003800200 */
.L_x_48:
[----:B------:R-:W-:Y:S01]  /*02b0*/  ISETP.NE.AND P0, PT, R0, RZ, PT ;  /* 0x000000ff0000720c */ /* 0x000fe20003f05270 */
[----:B------:R-:W-:Y:S01]  /*02c0*/  UIADD3 UR5, UPT, UPT, UR4, 0x800, URZ ;  /* 0x0000080004057890 */ /* 0x000fe2000fffe0ff */
[----:B------:R-:W-:Y:S03]  /*02d0*/  BSSY.RECONVERGENT B0, `(.L_x_51) ;  /* 0x000001c000007945 */ /* 0x000fe60003800200 */
[----:B------:R-:W-:-:S06]  /*02e0*/  ULEA UR5, UR6, UR5, 0x18 ;  /* 0x0000000506057291 */ /* 0x000fcc000f8ec0ff */
[----:B------:R-:W-:Y:S02]  /*02f0*/  LEA R5, R15, UR5, 0x3 ;  /* 0x000000050f057c11 */ /* 0x000fe4000f8e18ff */
[----:B------:R-:W-:Y:S05]  /*0300*/  @P0 BRA `(.L_x_52) ;  /* 0x0000000000600947 */ /* 0x000fea0003800000 */
[----:B01----:R-:W-:Y:S01]  /*0310*/  IMAD R17, R21, 0x10, R20 ;  /* 0x0000001015117824 */ /* 0x003fe200078e0214 */
[----:B------:R-:W-:-:S03]  /*0320*/  ISETP.GE.U32.AND P2, PT, R3, UR10, PT ;  /* 0x0000000a03007c0c */ /* 0x000fc6000bf46070 */
[----:B------:R-:W-:-:S05]  /*0330*/  IMAD.IADD R17, R17, 0x1, R14 ;  /* 0x0000000111117824 */ /* 0x000fca00078e020e */
[----:B------:R-:W-:-:S05]  /*0340*/  ISETP.GE.U32.AND P0, PT, R17, UR10, PT ;  /* 0x0000000a11007c0c */ /* 0x000fca000bf06070 */
[----:B------:R-:W-:-:S08]  /*0350*/  @!P2 IMAD R19, R14, UR10, R3 ;  /* 0x0000000a0e13ac24 */ /* 0x000fd0000f8e0203 */
[----:B------:R-:W-:-:S04]  /*0360*/  @!P0 IMAD R17, R17, UR10, R14 ;  /* 0x0000000a11118c24 */ /* 0x000fc8000f8e020e */
[----:B------:R-:W-:-:S04]  /*0370*/  @!P0 IMAD.WIDE.U32 R16, R17, 0x8, R10 ;  /* 0x0000000811108825 */ /* 0x000fc800078e000a */
[----:B------:R-:W-:Y:S02]  /*0380*/  @!P2 IMAD.WIDE.U32 R10, R19, 0x8, R10 ;  /* 0x00000008130aa825 */ /* 0x000fe400078e000a */
[----:B------:R-:W3:Y:S04]  /*0390*/  @!P0 LDG.E.64 R16, desc[UR8][R16.64] ;  /* 0x0000000810108981 */ /* 0x000ee8000c1e1b00 */
[----:B------:R-:W4:Y:S01]  /*03a0*/  @!P2 LDG.E.64 R10, desc[UR8][R10.64] ;  /* 0x000000080a0aa981 */ /* 0x000f22000c1e1b00 */
[----:B------:R-:W-:-:S04]  /*03b0*/  UIADD3 UR5, UPT, UPT, UR4, 0x880, URZ ;  /* 0x0000088004057890 */ /* 0x000fc8000fffe0ff */
[----:B------:R-:W-:-:S06]  /*03c0*/  ULEA UR5, UR6, UR5, 0x18 ;  /* 0x0000000506057291 */ /* 0x000fcc000f8ec0ff */
[----:B------:R-:W-:-:S05]  /*03d0*/  LEA R15, R15, UR5, 0x3 ;  /* 0x000000050f0f7c11 */ /* 0x000fca000f8e18ff */
[----:B---3--:R3:W-:Y:S04]  /*03e0*/  @!P0 STS.64 [R15], R16 ;  /* 0x000000100f008388 */ /* 0x0087e80000000a00 */
[----:B------:R3:W-:Y:S04]  /*03f0*/  @P0 STS.64 [R15], RZ ;  /* 0x000000ff0f000388 */ /* 0x0007e80000000a00 */
[----:B----4-:R3:W-:Y:S01]  /*0400*/  @!P2 STS.64 [R5], R10 ;  /* 0x0000000a0500a388 */ /* 0x0107e20000000a00 */
[----:B------:R-:W-:Y:S05]  /*0410*/  @!P2 BRA `(.L_x_52) ;  /* 0x00000000001ca947 */ /* 0x000fea0003800000 */
[----:B------:R-:W-:-:S13]  /*0420*/  ISETP.NE.AND P0, PT, R3, UR10, PT ;  /* 0x0000000a03007c0c */ /* 0x000fda000bf05270 */
[----:B------:R-:W-:Y:S05]  /*0430*/  @P0 BRA `(.L_x_53) ;  /* 0x0000000000100947 */ /* 0x000fea0003800000 */
[----:B------:R-:W-:-:S06]  /*0440*/  IMAD.WIDE.U32 R12, R14, 0x8, R12 ;  /* 0x000000080e0c7825 */ /* 0x000fcc00078e000c */
[----:B------:R-:W4:Y:S04]  /*0450*/  LDG.E.64 R12, desc[UR8][R12.64] ;  /* 0x000000080c0c7981 */ /* 0x000f28000c1e1b00 */
[----:B----4-:R4:W-:Y:S01]  /*0460*/  STS.64 [R5], R12 ;  /* 0x0000000c05007388 */ /* 0x0109e20000000a00 */
[----:B------:R-:W-:Y:S05]  /*0470*/  BRA `(.L_x_52) ;  /* 0x0000000000047947 */ /* 0x000fea0003800000 */
.L_x_53:
[----:B------:R0:W-:Y:S02]  /*0480*/  STS.64 [R5], RZ ;  /* 0x000000ff05007388 */ /* 0x0001e40000000a00 */
.L_x_52:
[----:B------:R-:W-:Y:S05]  /*0490*/  BSYNC.RECONVERGENT B0 ;  /* 0x0000000000007941 */ /* 0x000fea0003800200 */
.L_x_51:
[----:B------:R-:W-:Y:S01]  /*04a0*/  BAR.SYNC.DEFER_BLOCKING 0x0 ;  /* 0x0000000000007b1d */ /* 0x000fe20000010000 */
[----:B------:R-:W-:Y:S01]  /*04b0*/  UIADD3 UR4, UPT, UPT, UR4, 0x880, URZ ;  /* 0x0000088004047890 */ /* 0x000fe2000fffe0ff */
[----:B---3--:R-:W-:-:S03]  /*04c0*/  IMAD.MOV.U32 R10, RZ, RZ, 0x1 ;  /* 0x00000001ff0a7424 */ /* 0x008fc600078e00ff */
[----:B------:R-:W-:Y:S01]  /*04d0*/  ULEA UR4, UR6, UR4, 0x18 ;  /* 0x0000000406047291 */ /* 0x000fe2000f8ec0ff */
[----:B------:R-:W-:Y:S05]  /*04e0*/  BSSY.RECONVERGENT B0, `(.L_x_54) ;  /* 0x0000016000007945 */ /* 0x000fea0003800200 */
[----:B------:R-:W-:Y:S01]  /*04f0*/  LEA R14, R0, UR4, 0x3 ;  /* 0x00000004000e7c11 */ /* 0x000fe2000f8e18ff */
[----:B01----:R-:W0:Y:S05]  /*0500*/  LDS.64 R16, [UR7+0x900] ;  /* 0x00090007ff107984 */ /* 0x003e2a0008000a00 */
[----:B------:R-:W1:Y:S01]  /*0510*/  LDS.64 R14, [R14] ;  /* 0x000000000e0e7984 */ /* 0x000e620000000a00 */
[----:B0-----:R-:W4:Y:S01]  /*0520*/  MUFU.RCP64H R11, R17 ;  /* 0x00000011000b7308 */ /* 0x001f220000001800 */
[----:B-1----:R-:W-:Y:S01]  /*0530*/  FSETP.GEU.AND P2, PT, |R15|, 6.5827683646048100446e-37, PT ;  /* 0x036000000f00780b */ /* 0x002fe20003f4e200 */
[----:B----4-:R-:W-:-:S08]  /*0540*/  DFMA R12, -R16, R10, 1 ;  /* 0x3ff00000100c742b */ /* 0x010fd0000000010a */
[----:B------:R-:W-:-:S08]  /*0550*/  DFMA R12, R12, R12, R12 ;  /* 0x0000000c0c0c722b */ /* 0x000fd0000000000c */
[----:B------:R-:W-:-:S08]  /*0560*/  DFMA R12, R10, R12, R10 ;  /* 0x0000000c0a0c722b */ /* 0x000fd0000000000a */
[----:B------:R-:W-:-:S08]  /*0570*/  DFMA R10, -R16, R12, 1 ;  /* 0x3ff00000100a742b */ /* 0x000fd0000000010c */
[----:B------:R-:W-:Y:S02]  /*0580*/  DFMA R12, R12, R10, R12 ;  /* 0x0000000a0c0c722b */ /* 0x000fe4000000000c */
[----:B------:R0:W1:Y:S06]  /*0590*/  LDS.64 R10, [R4] ;  /* 0x00000000040a7984 */ /* 0x00006c0000000a00 */
[----:B------:R-:W-:-:S08]  /*05a0*/  DMUL R18, R14, R12 ;  /* 0x0000000c0e127228 */ /* 0x000fd00000000000 */
[----:B------:R-:W-:-:S08]  /*05b0*/  DFMA R20, -R16, R18, R14 ;  /* 0x000000121014722b */ /* 0x000fd0000000010e */
[----:B------:R-:W-:-:S10]  /*05c0*/  DFMA R12, R12, R20, R18 ;  /* 0x000000140c0c722b */ /* 0x000fd40000000012 */
[----:B------:R-:W-:-:S05]  /*05d0*/  FFMA R0, RZ, R17, R13 ;  /* 0x00000011ff007223 */ /* 0x000fca000000000d */
[----:B------:R-:W-:-:S13]  /*05e0*/  FSETP.GT.AND P0, PT, |R0|, 1.469367938527859385e-39, PT ;  /* 0x001000000000780b */ /* 0x000fda0003f04200 */
[----:B01----:R-:W-:Y:S05]  /*05f0*/  @P0 BRA P2, `(.L_x_55) ;  /* 0x0000000000100947 */ /* 0x003fea0001000000 */
[----:B------:R-:W-:-:S07]  /*0600*/  MOV R0, 0x620 ;  /* 0x0000062000007802 */ /* 0x000fce0000000f00 */
[----:B--2---:R-:W-:Y:S05]  /*0610*/  CALL.REL.NOINC `($__internal_0_$__cuda_sm20_div_rn_f64_full) ;  /* 0x0000000000387944 */ /* 0x004fea0003c00000 */
[----:B------:R-:W-:Y:S02]  /*0620*/  IMAD.MOV.U32 R12, RZ, RZ, R20 ;  /* 0x000000ffff0c7224 */ /* 0x000fe400078e0014 */
[----:B------:R-:W-:-:S07]  /*0630*/  IMAD.MOV.U32 R13, RZ, RZ, R21 ;  /* 0x000000ffff0d7224 */ /* 0x000fce00078e0015 */
.L_x_55:
[----:B------:R-:W-:Y:S05]  /*0640*/  BSYNC.RECONVERGENT B0 ;  /* 0x0000000000007941 */ /* 0x000fea0003800200 */
.L_x_54:
[----:B------:R-:W0:Y:S02]  /*0650*/  LDS.64 R14, [R5] ;  /* 0x00000000050e7984 */ /* 0x000e240000000a00 */
[----:B0-----:R-:W-:-:S07]  /*0660*/  DFMA R10, R14, -R12, R10 ;  /* 0x8000000c0e0a722b */ /* 0x001fce000000000a */
[----:B------:R0:W-:Y:S04]  /*0670*/  @!P1 STG.E.64 desc[UR8][R8.64], R10 ;  /* 0x0000000a08009986 */ /* 0x0001e8000c101b08 */
[----:B------:R0:W-:Y:S01]  /*0680*/  STS.64 [R4], R10 ;  /* 0x0000000a04007388 */ /* 0x0001e20000000a00 */
[----:B------:R-:W-:Y:S05]  /*0690*/  @!P1 EXIT ;  /* 0x000000000000994d */ /* 0x000fea0003800000 */
[----:B------:R-:W1:Y:S02]  /*06a0*/  LDCU UR4, c[0x0][0x390] ;  /* 0x00007200ff0477ac */ /* 0x000e640008000800 */
[----:B-1----:R-:W-:-:S04]  /*06b0*/  ISETP.NE.AND P0, PT, R3, UR4, PT ;  /* 0x0000000403007c0c */ /* 0x002fc8000bf05270 */
[----:B------:R-:W-:-:S13]  /*06c0*/  ISETP.GE.U32.OR P0, PT, R2, UR4, P0 ;  /* 0x0000000402007c0c */ /* 0x000fda0008706470 */
[----:B------:R-:W-:Y:S05]  /*06d0*/  @P0 EXIT ;  /* 0x000000000000094d */ /* 0x000fea0003800000 */
[----:B------:R-:W-:Y:S01]  /*06e0*/  STG.E.64 desc[UR8][R6.64], R10 ;  /* 0x0000000a06007986 */ /* 0x000fe2000c101b08 */
[----:B------:R-:W-:Y:S05]  /*06f0*/  EXIT ;  /* 0x000000000000794d */ /* 0x000fea0003800000 */
        .weak           $__internal_0_$__cuda_sm20_div_rn_f64_full
        .type           $__internal_0_$__cuda_sm20_div_rn_f64_full,@function
        .size           $__internal_0_$__cuda_sm20_div_rn_f64_full,(.L_x_62 - $__internal_0_$__cuda_sm20_div_rn_f64_full)
$__internal_0_$__cuda_sm20_div_rn_f64_full:
[----:B------:R-:W-:Y:S01]  /*0700*/  IMAD.MOV.U32 R13, RZ, RZ, R15 ;  /* 0x000000ffff0d7224 */ /* 0x000fe200078e000f */
[C---:B------:R-:W-:Y:S01]  /*0710*/  FSETP.GEU.AND P0, PT, |R17|.reuse, 1.469367938527859385e-39, PT ;  /* 0x001000001100780b */ /* 0x040fe20003f0e200 */
[----:B------:R-:W-:Y:S01]  /*0720*/  IMAD.MOV.U32 R12, RZ, RZ, R14 ;  /* 0x000000ffff0c7224 */ /* 0x000fe200078e000e */
[----:B------:R-:W-:Y:S01]  /*0730*/  LOP3.LUT R14, R17, 0x800fffff, RZ, 0xc0, !PT ;  /* 0x800fffff110e7812 */ /* 0x000fe200078ec0ff */
[----:B------:R-:W-:Y:S01]  /*0740*/  IMAD.MOV.U32 R27, RZ, RZ, 0x1ca00000 ;  /* 0x1ca00000ff1b7424 */ /* 0x000fe200078e00ff */
[C---:B------:R-:W-:Y:S01]  /*0750*/  FSETP.GEU.AND P3, PT, |R13|.reuse, 1.469367938527859385e-39, PT ;  /* 0x001000000d00780b */ /* 0x040fe20003f6e200 */
[----:B------:R-:W-:Y:S01]  /*0760*/  IMAD.MOV.U32 R18, RZ, RZ, R12 ;  /* 0x000000ffff127224 */ /* 0x000fe200078e000c */
[----:B------:R-:W-:Y:S01]  /*0770*/  LOP3.LUT R15, R14, 0x3ff00000, RZ, 0xfc, !PT ;  /* 0x3ff000000e0f7812 */ /* 0x000fe200078efcff */
[----:B------:R-:W-:Y:S01]  /*0780*/  IMAD.MOV.U32 R14, RZ, RZ, R16 ;  /* 0x000000ffff0e7224 */ /* 0x000fe200078e0010 */
[----:B------:R-:W-:Y:S01]  /*0790*/  LOP3.LUT R26, R13, 0x7ff00000, RZ, 0xc0, !PT ;  /* 0x7ff000000d1a7812 */ /* 0x000fe200078ec0ff */
[----:B------:R-:W-:Y:S01]  /*07a0*/  IMAD.MOV.U32 R20, RZ, RZ, 0x1 ;  /* 0x00000001ff147424 */ /* 0x000fe200078e00ff */
[----:B------:R-:W-:Y:S01]  /*07b0*/  LOP3.LUT R29, R17, 0x7ff00000, RZ, 0xc0, !PT ;  /* 0x7ff00000111d7812 */ /* 0x000fe200078ec0ff */
[----:B------:R-:W-:Y:S02]  /*07c0*/  BSSY.RECONVERGENT B1, `(.L_x_56) ;  /* 0x000004d000017945 */ /* 0x000fe40003800200 */
[----:B------:R-:W-:Y:S01]  /*07d0*/  @!P0 DMUL R14, R16, 8.98846567431157953865e+307 ;  /* 0x7fe00000100e8828 */ /* 0x000fe20000000000 */
[----:B------:R-:W-:-:S03]  /*07e0*/  ISETP.GE.U32.AND P2, PT, R26, R29, PT ;  /* 0x0000001d1a00720c */ /* 0x000fc60003f46070 */
[----:B------:R-:W-:Y:S01]  /*07f0*/  @!P3 LOP3.LUT R19, R17, 0x7ff00000, RZ, 0xc0, !PT ;  /* 0x7ff000001113b812 */ /* 0x000fe200078ec0ff */
[----:B------:R-:W-:Y:S01]  /*0800*/  @!P3 IMAD.MOV.U32 R22, RZ, RZ, RZ ;  /* 0x000000ffff16b224 */ /* 0x000fe200078e00ff */
[----:B------:R-:W0:Y:S02]  /*0810*/  MUFU.RCP64H R21, R15 ;  /* 0x0000000f00157308 */ /* 0x000e240000001800 */
[----:B------:R-:W-:Y:S02]  /*0820*/  @!P3 ISETP.GE.U32.AND P4, PT, R26, R19, PT ;  /* 0x000000131a00b20c */ /* 0x000fe40003f86070 */
[C---:B------:R-:W-:Y:S02]  /*0830*/  SEL R19, R27.reuse, 0x63400000, !P2 ;  /* 0x634000001b137807 */ /* 0x040fe40005000000 */
[----:B------:R-:W-:Y:S02]  /*0840*/  @!P3 SEL R23, R27, 0x63400000, !P4 ;  /* 0x634000001b17b807 */ /* 0x000fe40006000000 */
[----:B------:R-:W-:-:S02]  /*0850*/  LOP3.LUT R19, R19, 0x800fffff, R13, 0xf8, !PT ;  /* 0x800fffff13137812 */ /* 0x000fc400078ef80d */
[----:B------:R-:W-:Y:S02]  /*0860*/  @!P3 LOP3.LUT R23, R23, 0x80000000, R13, 0xf8, !PT ;  /* 0x800000001717b812 */ /* 0x000fe400078ef80d */
[----:B------:R-:W-:Y:S02]  /*0870*/  @!P0 LOP3.LUT R29, R15, 0x7ff00000, RZ, 0xc0, !PT ;  /* 0x7ff000000f1d8812 */ /* 0x000fe400078ec0ff */
[----:B------:R-:W-:-:S06]  /*0880*/  @!P3 LOP3.LUT R23, R23, 0x100000, RZ, 0xfc, !PT ;  /* 0x001000001717b812 */ /* 0x000fcc00078efcff */
[----:B------:R-:W-:Y:S02]  /*0890*/  @!P3 DFMA R18, R18, 2, -R22 ;  /* 0x400000001212b82b */ /* 0x000fe40000000816 */
[----:B0-----:R-:W-:-:S08]  /*08a0*/  DFMA R22, R20, -R14, 1 ;  /* 0x3ff000001416742b */ /* 0x001fd0000000080e */
[----:B------:R-:W-:-:S08]  /*08b0*/  DFMA R22, R22, R22, R22 ;  /* 0x000000161616722b */ /* 0x000fd00000000016 */
[----:B------:R-:W-:-:S08]  /*08c0*/  DFMA R22, R20, R22, R20 ;  /* 0x000000161416722b */ /* 0x000fd00000000014 */
[----:B------:R-:W-:-:S08]  /*08d0*/  DFMA R20, R22, -R14, 1 ;  /* 0x3ff000001614742b */ /* 0x000fd0000000080e */
[----:B------:R-:W-:-:S08]  /*08e0*/  DFMA R20, R22, R20, R22 ;  /* 0x000000141614722b */ /* 0x000fd00000000016 */
[----:B------:R-:W-:-:S08]  /*08f0*/  DMUL R22, R20, R18 ;  /* 0x0000001214167228 */ /* 0x000fd00000000000 */
[----:B------:R-:W-:-:S08]  /*0900*/  DFMA R24, R22, -R14, R18 ;  /* 0x8000000e1618722b */ /* 0x000fd00000000012 */
[----:B------:R-:W-:Y:S01]  /*0910*/  DFMA R24, R20, R24, R22 ;  /* 0x000000181418722b */ /* 0x000fe20000000016 */
[----:B------:R-:W-:Y:S01]  /*0920*/  IMAD.MOV.U32 R22, RZ, RZ, R26 ;  /* 0x000000ffff167224 */ /* 0x000fe200078e001a */
[----:B------:R-:W-:-:S05]  /*0930*/  @!P3 LOP3.LUT R22, R19, 0x7ff00000, RZ, 0xc0, !PT ;  /* 0x7ff000001316b812 */ /* 0x000fca00078ec0ff */
[----:B------:R-:W-:-:S05]  /*0940*/  VIADD R20, R22, 0xffffffff ;  /* 0xffffffff16147836 */ /* 0x000fca0000000000 */
[----:B------:R-:W-:Y:S01]  /*0950*/  ISETP.GT.U32.AND P0, PT, R20, 0x7feffffe, PT ;  /* 0x7feffffe1400780c */ /* 0x000fe20003f04070 */
[----:B------:R-:W-:-:S05]  /*0960*/  VIADD R20, R29, 0xffffffff ;  /* 0xffffffff1d147836 */ /* 0x000fca0000000000 */
[----:B------:R-:W-:-:S13]  /*0970*/  ISETP.GT.U32.OR P0, PT, R20, 0x7feffffe, P0 ;  /* 0x7feffffe1400780c */ /* 0x000fda0000704470 */
[----:B------:R-:W-:Y:S05]  /*0980*/  @P0 BRA `(.L_x_57) ;  /* 0x00000000006c0947 */ /* 0x000fea0003800000 */
[----:B------:R-:W-:-:S04]  /*0990*/  LOP3.LUT R13, R17, 0x7ff00000, RZ, 0xc0, !PT ;  /* 0x7ff00000110d7812 */ /* 0x000fc800078ec0ff */
[CC--:B------:R-:W-:Y:S02]  /*09a0*/  VIADDMNMX R12, R26.reuse, -R13.reuse, 0xb9600000, !PT ;  /* 0xb96000001a0c7446 */ /* 0x0c0fe4000780090d */
[----:B------:R-:W-:Y:S02]  /*09b0*/  ISETP.GE.U32.AND P0, PT, R26, R13, PT ;  /* 0x0000000d1a00720c */ /* 0x000fe40003f06070 */
[----:B------:R-:W-:Y:S02]  /*09c0*/  VIMNMX R12, PT, PT, R12, 0x46a00000, PT ;  /* 0x46a000000c0c7848 */ /* 0x000fe40003fe0100 */
[----:B------:R-:W-:-:S05]  /*09d0*/  SEL R27, R27, 0x63400000, !P0 ;  /* 0x634000001b1b7807 */ /* 0x000fca0004000000 */
[----:B------:R-:W-:Y:S02]  /*09e0*/  IMAD.IADD R22, R12, 0x1, -R27 ;  /* 0x000000010c167824 */ /* 0x000fe400078e0a1b */
[----:B------:R-:W-:Y:S02]  /*09f0*/  IMAD.MOV.U32 R12, RZ, RZ, RZ ;  /* 0x000000ffff0c7224 */ /* 0x000fe400078e00ff */
[----:B------:R-:W-:-:S06]  /*0a00*/  VIADD R13, R22, 0x7fe00000 ;  /* 0x7fe00000160d7836 */ /* 0x000fcc0000000000 */
[----:B------:R-:W-:-:S10]  /*0a10*/  DMUL R20, R24, R12 ;  /* 0x0000000c18147228 */ /* 0x000fd40000000000 */
[----:B------:R-:W-:-:S13]  /*0a20*/  FSETP.GTU.AND P0, PT, |R21|, 1.469367938527859385e-39, PT ;  /* 0x001000001500780b */ /* 0x000fda0003f0c200 */
[----:B------:R-:W-:Y:S05]  /*0a30*/  @P0 BRA `(.L_x_58) ;  /* 0x0000000000940947 */ /* 0x000fea0003800000 */
[----:B------:R-:W-:-:S06]  /*0a40*/  DFMA R14, R24, -R14, R18 ;  /* 0x8000000e180e722b */ /* 0x000fcc0000000012 */
[----:B------:R-:W-:-:S04]  /*0a50*/  IMAD.MOV.U32 R14, RZ, RZ, RZ ;  /* 0x000000ffff0e7224 */ /* 0x000fc800078e00ff */
[C---:B------:R-:W-:Y:S02]  /*0a60*/  FSETP.NEU.AND P0, PT, R15.reuse, RZ, PT ;  /* 0x000000ff0f00720b */ /* 0x040fe40003f0d000 */
[----:B------:R-:W-:-:S04]  /*0a70*/  LOP3.LUT R17, R15, 0x80000000, R17, 0x48, !PT ;  /* 0x800000000f117812 */ /* 0x000fc800078e4811 */
[----:B------:R-:W-:-:S07]  /*0a80*/  LOP3.LUT R15, R17, R13, RZ, 0xfc, !PT ;  /* 0x0000000d110f7212 */ /* 0x000fce00078efcff */
[----:B------:R-:W-:Y:S05]  /*0a90*/  @!P0 BRA `(.L_x_58) ;  /* 0x00000000007c8947 */ /* 0x000fea0003800000 */
[----:B------:R-:W-:Y:S01]  /*0aa0*/  IMAD.MOV R13, RZ, RZ, -R22 ;  /* 0x000000ffff0d7224 */ /* 0x000fe200078e0a16 */
[----:B------:R-:W-:Y:S01]  /*0ab0*/  DMUL.RP R14, R24, R14 ;  /* 0x0000000e180e7228 */ /* 0x000fe20000008000 */
[----:B------:R-:W-:-:S06]  /*0ac0*/  IMAD.MOV.U32 R12, RZ, RZ, RZ ;  /* 0x000000ffff0c7224 */ /* 0x000fcc00078e00ff */
[----:B------:R-:W-:-:S03]  /*0ad0*/  DFMA R12, R20, -R12, R24 ;  /* 0x8000000c140c722b */ /* 0x000fc60000000018 */
[----:B------:R-:W-:-:S03]  /*0ae0*/  LOP3.LUT R17, R15, R17, RZ, 0x3c, !PT ;  /* 0x000000110f117212 */ /* 0x000fc600078e3cff */
[----:B------:R-:W-:-:S04]  /*0af0*/  IADD3 R12, PT, PT, -R22, -0x43300000, RZ ;  /* 0xbcd00000160c7810 */ /* 0x000fc80007ffe1ff */
[----:B------:R-:W-:-:S04]  /*0b00*/  FSETP.NEU.AND P0, PT, |R13|, R12, PT ;  /* 0x0000000c0d00720b */ /* 0x000fc80003f0d200 */
[----:B------:R-:W-:Y:S02]  /*0b10*/  FSEL R20, R14, R20, !P0 ;  /* 0x000000140e147208 */ /* 0x000fe40004000000 */
[----:B------:R-:W-:Y:S01]  /*0b20*/  FSEL R21, R17, R21, !P0 ;  /* 0x0000001511157208 */ /* 0x000fe20004000000 */
[----:B------:R-:W-:Y:S06]  /*0b30*/  BRA `(.L_x_58) ;  /* 0x0000000000547947 */ /* 0x000fec0003800000 */
.L_x_57:
[----:B------:R-:W-:-:S14]  /*0b40*/  DSETP.NAN.AND P0, PT, R12, R12, PT ;  /* 0x0000000c0c00722a */ /* 0x000fdc0003f08000 */
[----:B------:R-:W-:Y:S05]  /*0b50*/  @P0 BRA `(.L_x_59) ;  /* 0x0000000000440947 */ /* 0x000fea0003800000 */
[----:B------:R-:W-:-:S14]  /*0b60*/  DSETP.NAN.AND P0, PT, R16, R16, PT ;  /* 0x000000101000722a */ /* 0x000fdc0003f08000 */
[----:B------:R-:W-:Y:S05]  /*0b70*/  @P0 BRA `(.L_x_60) ;  /* 0x0000000000300947 */ /* 0x000fea0003800000 */
[----:B------:R-:W-:Y:S01]  /*0b80*/  ISETP.NE.AND P0, PT, R22, R29, PT ;  /* 0x0000001d1600720c */ /* 0x000fe20003f05270 */
[----:B------:R-:W-:Y:S02]  /*0b90*/  IMAD.MOV.U32 R20, RZ, RZ, 0x0 ;  /* 0x00000000ff147424 */ /* 0x000fe400078e00ff */
[----:B------:R-:W-:-:S10]  /*0ba0*/  IMAD.MOV.U32 R21, RZ, RZ, -0x80000 ;  /* 0xfff80000ff157424 */ /* 0x000fd400078e00ff */
[----:B------:R-:W-:Y:S05]  /*0bb0*/  @!P0 BRA `(.L_x_58) ;  /* 0x0000000000348947 */ /* 0x000fea0003800000 */
[----:B------:R-:W-:Y:S02]  /*0bc0*/  ISETP.NE.AND P0, PT, R22, 0x7ff00000, PT ;  /* 0x7ff000001600780c */ /* 0x000fe40003f05270 */
[----:B------:R-:W-:Y:S02]  /*0bd0*/  LOP3.LUT R21, R13, 0x80000000, R17, 0x48, !PT ;  /* 0x800000000d157812 */ /* 0x000fe400078e4811 */
[----:B------:R-:W-:-:S13]  /*0be0*/  ISETP.EQ.OR P0, PT, R29, RZ, !P0 ;  /* 0x000000ff1d00720c */ /* 0x000fda0004702670 */
[----:B------:R-:W-:Y:S01]  /*0bf0*/  @P0 LOP3.LUT R12, R21, 0x7ff00000, RZ, 0xfc, !PT ;  /* 0x7ff00000150c0812 */ /* 0x000fe200078efcff */
[----:B------:R-:W-:Y:S02]  /*0c00*/  @!P0 IMAD.MOV.U32 R20, RZ, RZ, RZ ;  /* 0x000000ffff148224 */ /* 0x000fe400078e00ff */
[----:B------:R-:W-:Y:S02]  /*0c10*/  @P0 IMAD.MOV.U32 R20, RZ, RZ, RZ ;  /* 0x000000ffff140224 */ /* 0x000fe400078e00ff */
[----:B------:R-:W-:Y:S01]  /*0c20*/  @P0 IMAD.MOV.U32 R21, RZ, RZ, R12 ;  /* 0x000000ffff150224 */ /* 0x000fe200078e000c */
[----:B------:R-:W-:Y:S06]  /*0c30*/  BRA `(.L_x_58) ;  /* 0x0000000000147947 */ /* 0x000fec0003800000 */
.L_x_60:
[----:B------:R-:W-:Y:S01]  /*0c40*/  LOP3.LUT R21, R17, 0x80000, RZ, 0xfc, !PT ;  /* 0x0008000011157812 */ /* 0x000fe200078efcff */
[----:B------:R-:W-:Y:S01]  /*0c50*/  IMAD.MOV.U32 R20, RZ, RZ, R16 ;  /* 0x000000ffff147224 */ /* 0x000fe200078e0010 */
[----:B------:R-:W-:Y:S06]  /*0c60*/  BRA `(.L_x_58) ;  /* 0x0000000000087947 */ /* 0x000fec0003800000 */
.L_x_59:
[----:B------:R-:W-:Y:S01]  /*0c70*/  LOP3.LUT R21, R13, 0x80000, RZ, 0xfc, !PT ;  /* 0x000800000d157812 */ /* 0x000fe200078efcff */
[----:B------:R-:W-:-:S07]  /*0c80*/  IMAD.MOV.U32 R20, RZ, RZ, R12 ;  /* 0x000000ffff147224 */ /* 0x000fce00078e000c */
.L_x_58:
[----:B------:R-:W-:Y:S05]  /*0c90*/  BSYNC.RECONVERGENT B1 ;  /* 0x0000000000017941 */ /* 0x000fea0003800200 */
.L_x_56:
[----:B------:R-:W-:Y:S02]  /*0ca0*/  IMAD.MOV.U32 R12, RZ, RZ, R0 ;  /* 0x000000ffff0c7224 */ /* 0x000fe400078e0000 */
[----:B------:R-:W-:-:S04]  /*0cb0*/  IMAD.MOV.U32 R13, RZ, RZ, 0x0 ;  /* 0x00000000ff0d7424 */ /* 0x000fc800078e00ff */
[----:B------:R-:W-:Y:S05]  /*0cc0*/  RET.REL.NODEC R12 `(_Z8gaussianPdS_jjS_) ;  /* 0xfffffff00ccc7950 */ /* 0x000fea0003c3ffff */
.L_x_61:
        /* <DEDUP_REMOVED lines=11> */
.L_x_62:


//--------------------- .nv.shared._Z10findmaxlocPdjjPjS_P4info --------------------------
	.section	.nv.shared._Z10findmaxlocPdjjPjS_P4info,"aw",@nobits
	.sectionflags	@""
	.align	16
	.zero		1024


//--------------------- .nv.shared.reserved.0     --------------------------
	.section	.nv.shared.reserved.0,"aw",@nobits
	.weak		__nv_reservedSMEM_offset_0_alias
	.size		__nv_reservedSMEM_offset_0_alias, 0, 64
	.other		__nv_reservedSMEM_offset_0_alias,@"STO_CUDA_RESERVED_SHARED STV_DEFAULT"
__nv_reservedSMEM_offset_0_alias:
	.zero		0
	.zero		64


//--------------------- .nv.shared._Z4swapPdS_jjPj --------------------------
	.section	.nv.shared._Z4swapPdS_jjPj,"aw",@nobits
	.sectionflags	@""
	.align	16
.nv.shared._Z4swapPdS_jjPj:
	.zero		1040


//--------------------- .nv.shared._Z8gaussianPdS_jjS_ --------------------------
	.section	.nv.shared._Z8gaussianPdS_jjS_,"aw",@nobits
	.sectionflags	@""
	.align	16
.nv.shared._Z8gaussianPdS_jjS_:
	.zero		3344


//--------------------- .nv.constant0._Z10findmaxlocPdjjPjS_P4info --------------------------
	.section	.nv.constant0._Z10findmaxlocPdjjPjS_P4info,"a",@progbits
	.sectionflags	@""
	.align	4
.nv.constant0._Z10findmaxlocPdjjPjS_P4info:
	.zero		936


//--------------------- .nv.constant0._Z4swapPdS_jjPj --------------------------
	.section	.nv.constant0._Z4swapPdS_jjPj,"a",@progbits
	.sectionflags	@""
	.align	4
.nv.constant0._Z4swapPdS_jjPj:
	.zero		928


//--------------------- .nv.constant0._Z8gaussianPdS_jjS_ --------------------------
	.section	.nv.constant0._Z8gaussianPdS_jjS_,"a",@progbits
	.sectionflags	@""
	.align	4
.nv.constant0._Z8gaussianPdS_jjS_:
	.zero		928


//--------------------- SYMBOLS --------------------------

	.type		.nv.reservedSmem.offset0,@object
	.size		.nv.reservedSmem.offset0,0x4
	.type		.nv.reservedSmem.cap,@object
	.size		.nv.reservedSmem.cap,0x4
